def attn_fwd(
    Q,
    K,
    V,
    Out,
    Lse,
    sm_scale,
    stride_qz,
    stride_qh,
    stride_qm,
    stride_qk,
    stride_kz,
    stride_kh,
    stride_kn,
    stride_kk,
    stride_vz,
    stride_vh,
    stride_vn,
    stride_vk,
    stride_oz,
    stride_oh,
    stride_om,
    stride_ok,
    seqlen_q,
    seqlen_k,
    BLOCK_M: tl.constexpr,
    BLOCK_N: tl.constexpr,
    HEAD_DIM: tl.constexpr,
    CAUSAL: tl.constexpr,
):
    start_m = tl.program_id(0)
    off_hz = tl.program_id(1)
    q_off = off_hz * stride_qh
    k_off = off_hz * stride_kh
    v_off = off_hz * stride_vh
    offs_m = start_m * BLOCK_M + tl.arange(0, BLOCK_M)
    offs_d = tl.arange(0, HEAD_DIM)
    offs_n = tl.arange(0, BLOCK_N)
    q_ptrs = Q + q_off + offs_m[:, None] * stride_qm + offs_d[None, :] * stride_qk
    k_ptrs = K + k_off + offs_d[:, None] * stride_kk + offs_n[None, :] * stride_kn
    v_ptrs = V + v_off + offs_n[:, None] * stride_vn + offs_d[None, :] * stride_vk
    m_i = tl.full([BLOCK_M], float("-inf"), dtype=tl.float32)
    l_i = tl.zeros([BLOCK_M], dtype=tl.float32) + 1.0
    acc = tl.zeros([BLOCK_M, HEAD_DIM], dtype=tl.float32)
    q = tl.load(q_ptrs)
    acc, l_i, m_i = _attn_fwd_inner(
        acc,
        l_i,
        m_i,
        q,
        k_ptrs,
        v_ptrs,
        sm_scale,
        stride_kn,
        stride_vn,
        start_m,
        seqlen_k,
        BLOCK_M,
        BLOCK_N,
        HEAD_DIM,
        CAUSAL,
    )
    acc = acc / l_i[:, None]
    lse = m_i + tl.math.log2(l_i) / 1.4426950408889634
    o_ptrs = (
        Out
        + off_hz * stride_oh
        + offs_m[:, None] * stride_om
        + offs_d[None, :] * stride_ok
    )
    tl.store(o_ptrs, acc.to(Out.dtype.element_ty))
    tl.store(Lse + off_hz * seqlen_q + offs_m, lse)

# config = {"BLOCK_M": 128, "BLOCK_N": 16, "HEAD_DIM": 32, "arch": "sm_80", "causal": false, "dtype": "fp16", "num_stages": 2, "num_warps": 4}
# arch = sm_80


// ===== COMPILED SASS (sm_80) =====

	.target	sm_80

	.elftype	@"ET_EXEC"


//--------------------- .note.nv.tkinfo           --------------------------
	.section	.note.nv.tkinfo,"",@"SHT_NOTE"
	.sectionflags	@"SHF_NOTE_NV_TKINFO"
	.tkinfo
        /*0018*/ 	.word	0x00000002
        /*0030*/ 	.string	""
        /*0030*/ 	.string	"ptxas"
        /*0030*/ 	.string	"Cuda compilation tools, release 13.0, V13.0.88"
        /*0030*/ 	.string	"Build cuda_13.0.r13.0/compiler.36424714_0"
        /*0030*/ 	.string	"-v  -suppress-debug-info  -lineinfo  -arch sm_80 "



//--------------------- .note.nv.cuinfo           --------------------------
	.section	.note.nv.cuinfo,"",@"SHT_NOTE"
	.sectionflags	@"SHF_NOTE_NV_CUINFO"
        /*0018*/ 	.short	0x0002
        /*001a*/ 	.short	0x0050
        /*001c*/ 	.short	0x0082
	.zero		2


//--------------------- .nv.info                  --------------------------
	.section	.nv.info,"",@"SHT_CUDA_INFO"
	.align	4


	//----- nvinfo : EIATTR_REGCOUNT
	.align		4
        /*0000*/ 	.byte	0x04, 0x2f
        /*0002*/ 	.short	(.L_2 - .L_1)
	.align		4
.L_1:
        /*0004*/ 	.word	index@(attn_fwd)
        /*0008*/ 	.word	0x0000007c


	//----- nvinfo : EIATTR_FRAME_SIZE
	.align		4
.L_2:
        /*000c*/ 	.byte	0x04, 0x11
        /*000e*/ 	.short	(.L_4 - .L_3)
	.align		4
.L_3:
        /*0010*/ 	.word	index@(attn_fwd)
        /*0014*/ 	.word	0x00000000


	//----- nvinfo : EIATTR_MIN_STACK_SIZE
	.align		4
.L_4:
        /*0018*/ 	.byte	0x04, 0x12
        /*001a*/ 	.short	(.L_6 - .L_5)
	.align		4
.L_5:
        /*001c*/ 	.word	index@(attn_fwd)
        /*0020*/ 	.word	0x00000000
.L_6:


//--------------------- .nv.info.attn_fwd         --------------------------
	.section	.nv.info.attn_fwd,"",@"SHT_CUDA_INFO"
	.sectionflags	@""
	.align	4


	//----- nvinfo : EIATTR_CUDA_API_VERSION
	.align		4
        /*0000*/ 	.byte	0x04, 0x37
        /*0002*/ 	.short	(.L_8 - .L_7)
.L_7:
        /*0004*/ 	.word	0x00000082


	//----- nvinfo : EIATTR_SW2861232_WAR
	.align		4
.L_8:
        /*0008*/ 	.byte	0x01, 0x35
	.zero		2


	//----- nvinfo : EIATTR_PARAM_CBANK
	.align		4
        /*000c*/ 	.byte	0x04, 0x0a
        /*000e*/ 	.short	(.L_10 - .L_9)
	.align		4
.L_9:
        /*0010*/ 	.word	index@(.nv.constant0.attn_fwd)
        /*0014*/ 	.short	0x0160
        /*0016*/ 	.short	0x0088


	//----- nvinfo : EIATTR_CBANK_PARAM_SIZE
	.align		4
.L_10:
        /*0018*/ 	.byte	0x03, 0x19
        /*001a*/ 	.short	0x0088


	//----- nvinfo : EIATTR_KPARAM_INFO
	.align		4
        /*001c*/ 	.byte	0x04, 0x17
        /*001e*/ 	.short	(.L_12 - .L_11)
.L_11:
        /*0020*/ 	.word	0x00000000
        /*0024*/ 	.short	0x0019
        /*0026*/ 	.short	0x0080
        /*0028*/ 	.byte	0x00, 0xf4, 0x21, 0x00


	//----- nvinfo : EIATTR_KPARAM_INFO
	.align		4
.L_12:
        /*002c*/ 	.byte	0x04, 0x17
        /*002e*/ 	.short	(.L_14 - .L_13)
.L_13:
        /*0030*/ 	.word	0x00000000
        /*0034*/ 	.short	0x0018
        /*0036*/ 	.short	0x0078
        /*0038*/ 	.byte	0x00, 0xf4, 0x21, 0x00


	//----- nvinfo : EIATTR_KPARAM_INFO
	.align		4
.L_14:
        /*003c*/ 	.byte	0x04, 0x17
        /*003e*/ 	.short	(.L_16 - .L_15)
.L_15:
        /*0040*/ 	.word	0x00000000
        /*0044*/ 	.short	0x0017
        /*0046*/ 	.short	0x0070
        /*0048*/ 	.byte	0x00, 0xf0, 0x11, 0x00


	//----- nvinfo : EIATTR_KPARAM_INFO
	.align		4
.L_16:
        /*004c*/ 	.byte	0x04, 0x17
        /*004e*/ 	.short	(.L_18 - .L_17)
.L_17:
        /*0050*/ 	.word	0x00000000
        /*0054*/ 	.short	0x0016
        /*0056*/ 	.short	0x006c
        /*0058*/ 	.byte	0x00, 0xf0, 0x11, 0x00


	//----- nvinfo : EIATTR_KPARAM_INFO
	.align		4
.L_18:
        /*005c*/ 	.byte	0x04, 0x17
        /*005e*/ 	.short	(.L_20 - .L_19)
.L_19:
        /*0060*/ 	.word	0x00000000
        /*0064*/ 	.short	0x0015
        /*0066*/ 	.short	0x0068
        /*0068*/ 	.byte	0x00, 0xf0, 0x11, 0x00


	//----- nvinfo : EIATTR_KPARAM_INFO
	.align		4
.L_20:
        /*006c*/ 	.byte	0x04, 0x17
        /*006e*/ 	.short	(.L_22 - .L_21)
.L_21:
        /*0070*/ 	.word	0x00000000
        /*0074*/ 	.short	0x0014
        /*0076*/ 	.short	0x0064
        /*0078*/ 	.byte	0x00, 0xf0, 0x11, 0x00


	//----- nvinfo : EIATTR_KPARAM_INFO
	.align		4
.L_22:
        /*007c*/ 	.byte	0x04, 0x17
        /*007e*/ 	.short	(.L_24 - .L_23)
.L_23:
        /*0080*/ 	.word	0x00000000
        /*0084*/ 	.short	0x0013
        /*0086*/ 	.short	0x0060
        /*0088*/ 	.byte	0x00, 0xf0, 0x11, 0x00


	//----- nvinfo : EIATTR_KPARAM_INFO
	.align		4
.L_24:
        /*008c*/ 	.byte	0x04, 0x17
        /*008e*/ 	.short	(.L_26 - .L_25)
.L_25:
        /*0090*/ 	.word	0x00000000
        /*0094*/ 	.short	0x0012
        /*0096*/ 	.short	0x005c
        /*0098*/ 	.byte	0x00, 0xf0, 0x11, 0x00


	//----- nvinfo : EIATTR_KPARAM_INFO
	.align		4
.L_26:
        /*009c*/ 	.byte	0x04, 0x17
        /*009e*/ 	.short	(.L_28 - .L_27)
.L_27:
        /*00a0*/ 	.word	0x00000000
        /*00a4*/ 	.short	0x0011
        /*00a6*/ 	.short	0x0058
        /*00a8*/ 	.byte	0x00, 0xf0, 0x11, 0x00


	//----- nvinfo : EIATTR_KPARAM_INFO
	.align		4
.L_28:
        /*00ac*/ 	.byte	0x04, 0x17
        /*00ae*/ 	.short	(.L_30 - .L_29)
.L_29:
        /*00b0*/ 	.word	0x00000000
        /*00b4*/ 	.short	0x0010
        /*00b6*/ 	.short	0x0054
        /*00b8*/ 	.byte	0x00, 0xf0, 0x11, 0x00


	//----- nvinfo : EIATTR_KPARAM_INFO
	.align		4
.L_30:
        /*00bc*/ 	.byte	0x04, 0x17
        /*00be*/ 	.short	(.L_32 - .L_31)
.L_31:
        /*00c0*/ 	.word	0x00000000
        /*00c4*/ 	.short	0x000f
        /*00c6*/ 	.short	0x0050
        /*00c8*/ 	.byte	0x00, 0xf0, 0x11, 0x00


	//----- nvinfo : EIATTR_KPARAM_INFO
	.align		4
.L_32:
        /*00cc*/ 	.byte	0x04, 0x17
        /*00ce*/ 	.short	(.L_34 - .L_33)
.L_33:
        /*00d0*/ 	.word	0x00000000
        /*00d4*/ 	.short	0x000e
        /*00d6*/ 	.short	0x004c
        /*00d8*/ 	.byte	0x00, 0xf0, 0x11, 0x00


	//----- nvinfo : EIATTR_KPARAM_INFO
	.align		4
.L_34:
        /*00dc*/ 	.byte	0x04, 0x17
        /*00de*/ 	.short	(.L_36 - .L_35)
.L_35:
        /*00e0*/ 	.word	0x00000000
        /*00e4*/ 	.short	0x000d
        /*00e6*/ 	.short	0x0048
        /*00e8*/ 	.byte	0x00, 0xf0, 0x11, 0x00


	//----- nvinfo : EIATTR_KPARAM_INFO
	.align		4
.L_36:
        /*00ec*/ 	.byte	0x04, 0x17
        /*00ee*/ 	.short	(.L_38 - .L_37)
.L_37:
        /*00f0*/ 	.word	0x00000000
        /*00f4*/ 	.short	0x000c
        /*00f6*/ 	.short	0x0044
        /*00f8*/ 	.byte	0x00, 0xf0, 0x11, 0x00


	//----- nvinfo : EIATTR_KPARAM_INFO
	.align		4
.L_38:
        /*00fc*/ 	.byte	0x04, 0x17
        /*00fe*/ 	.short	(.L_40 - .L_39)
.L_39:
        /*0100*/ 	.word	0x00000000
        /*0104*/ 	.short	0x000b
        /*0106*/ 	.short	0x0040
        /*0108*/ 	.byte	0x00, 0xf0, 0x11, 0x00


	//----- nvinfo : EIATTR_KPARAM_INFO
	.align		4
.L_40:
        /*010c*/ 	.byte	0x04, 0x17
        /*010e*/ 	.short	(.L_42 - .L_41)
.L_41:
        /*0110*/ 	.word	0x00000000
        /*0114*/ 	.short	0x000a
        /*0116*/ 	.short	0x003c
        /*0118*/ 	.byte	0x00, 0xf0, 0x11, 0x00


	//----- nvinfo : EIATTR_KPARAM_INFO
	.align		4
.L_42:
        /*011c*/ 	.byte	0x04, 0x17
        /*011e*/ 	.short	(.L_44 - .L_43)
.L_43:
        /*0120*/ 	.word	0x00000000
        /*0124*/ 	.short	0x0009
        /*0126*/ 	.short	0x0038
        /*0128*/ 	.byte	0x00, 0xf0, 0x11, 0x00


	//----- nvinfo : EIATTR_KPARAM_INFO
	.align		4
.L_44:
        /*012c*/ 	.byte	0x04, 0x17
        /*012e*/ 	.short	(.L_46 - .L_45)
.L_45:
        /*0130*/ 	.word	0x00000000
        /*0134*/ 	.short	0x0008
        /*0136*/ 	.short	0x0034
        /*0138*/ 	.byte	0x00, 0xf0, 0x11, 0x00


	//----- nvinfo : EIATTR_KPARAM_INFO
	.align		4
.L_46:
        /*013c*/ 	.byte	0x04, 0x17
        /*013e*/ 	.short	(.L_48 - .L_47)
.L_47:
        /*0140*/ 	.word	0x00000000
        /*0144*/ 	.short	0x0007
        /*0146*/ 	.short	0x0030
        /*0148*/ 	.byte	0x00, 0xf0, 0x11, 0x00


	//----- nvinfo : EIATTR_KPARAM_INFO
	.align		4
.L_48:
        /*014c*/ 	.byte	0x04, 0x17
        /*014e*/ 	.short	(.L_50 - .L_49)
.L_49:
        /*0150*/ 	.word	0x00000000
        /*0154*/ 	.short	0x0006
        /*0156*/ 	.short	0x002c
        /*0158*/ 	.byte	0x00, 0xf0, 0x11, 0x00


	//----- nvinfo : EIATTR_KPARAM_INFO
	.align		4
.L_50:
        /*015c*/ 	.byte	0x04, 0x17
        /*015e*/ 	.short	(.L_52 - .L_51)
.L_51:
        /*0160*/ 	.word	0x00000000
        /*0164*/ 	.short	0x0005
        /*0166*/ 	.short	0x0028
        /*0168*/ 	.byte	0x00, 0xf0, 0x11, 0x00


	//----- nvinfo : EIATTR_KPARAM_INFO
	.align		4
.L_52:
        /*016c*/ 	.byte	0x04, 0x17
        /*016e*/ 	.short	(.L_54 - .L_53)
.L_53:
        /*0170*/ 	.word	0x00000000
        /*0174*/ 	.short	0x0004
        /*0176*/ 	.short	0x0020
        /*0178*/ 	.byte	0x00, 0xf4, 0x21, 0x00


	//----- nvinfo : EIATTR_KPARAM_INFO
	.align		4
.L_54:
        /*017c*/ 	.byte	0x04, 0x17
        /*017e*/ 	.short	(.L_56 - .L_55)
.L_55:
        /*0180*/ 	.word	0x00000000
        /*0184*/ 	.short	0x0003
        /*0186*/ 	.short	0x0018
        /*0188*/ 	.byte	0x00, 0xf4, 0x21, 0x00


	//----- nvinfo : EIATTR_KPARAM_INFO
	.align		4
.L_56:
        /*018c*/ 	.byte	0x04, 0x17
        /*018e*/ 	.short	(.L_58 - .L_57)
.L_57:
        /*0190*/ 	.word	0x00000000
        /*0194*/ 	.short	0x0002
        /*0196*/ 	.short	0x0010
        /*0198*/ 	.byte	0x00, 0xf4, 0x21, 0x00


	//----- nvinfo : EIATTR_KPARAM_INFO
	.align		4
.L_58:
        /*019c*/ 	.byte	0x04, 0x17
        /*019e*/ 	.short	(.L_60 - .L_59)
.L_59:
        /*01a0*/ 	.word	0x00000000
        /*01a4*/ 	.short	0x0001
        /*01a6*/ 	.short	0x0008
        /*01a8*/ 	.byte	0x00, 0xf4, 0x21, 0x00


	//----- nvinfo : EIATTR_KPARAM_INFO
	.align		4
.L_60:
        /*01ac*/ 	.byte	0x04, 0x17
        /*01ae*/ 	.short	(.L_62 - .L_61)
.L_61:
        /*01b0*/ 	.word	0x00000000
        /*01b4*/ 	.short	0x0000
        /*01b6*/ 	.short	0x0000
        /*01b8*/ 	.byte	0x00, 0xf4, 0x21, 0x00


	//----- nvinfo : EIATTR_MAXREG_COUNT
	.align		4
.L_62:
        /*01bc*/ 	.byte	0x03, 0x1b
        /*01be*/ 	.short	0x00ff


	//----- nvinfo : EIATTR_NUM_BARRIERS
	.align		4
        /*01c0*/ 	.byte	0x02, 0x4c
        /*01c2*/ 	.byte	0x01
	.zero		1


	//----- nvinfo : EIATTR_MERCURY_ISA_VERSION
	.align		4
        /*01c4*/ 	.byte	0x03, 0x5f
        /*01c6*/ 	.short	0x0000


	//----- nvinfo : EIATTR_COOP_GROUP_MASK_REGIDS
	.align		4
        /*01c8*/ 	.byte	0x04, 0x29
        /*01ca*/ 	.short	(.L_64 - .L_63)


	//   ....[0]....
.L_63:
        /*01cc*/ 	.word	0xffffffff


	//   ....[1]....
        /*01d0*/ 	.word	0xffffffff


	//   ....[2]....
        /*01d4*/ 	.word	0xffffffff


	//   ....[3]....
        /*01d8*/ 	.word	0xffffffff


	//   ....[4]....
        /*01dc*/ 	.word	0xffffffff


	//   ....[5]....
        /*01e0*/ 	.word	0xffffffff


	//   ....[6]....
        /*01e4*/ 	.word	0xffffffff


	//   ....[7]....
        /*01e8*/ 	.word	0xffffffff


	//   ....[8]....
        /*01ec*/ 	.word	0xffffffff


	//   ....[9]....
        /*01f0*/ 	.word	0xffffffff


	//   ....[10]....
        /*01f4*/ 	.word	0xffffffff


	//   ....[11]....
        /*01f8*/ 	.word	0xffffffff


	//   ....[12]....
        /*01fc*/ 	.word	0xffffffff


	//   ....[13]....
        /*0200*/ 	.word	0xffffffff


	//   ....[14]....
        /*0204*/ 	.word	0xffffffff


	//   ....[15]....
        /*0208*/ 	.word	0xffffffff


	//----- nvinfo : EIATTR_COOP_GROUP_INSTR_OFFSETS
	.align		4
.L_64:
        /*020c*/ 	.byte	0x04, 0x28
        /*020e*/ 	.short	(.L_66 - .L_65)


	//   ....[0]....
.L_65:
        /*0210*/ 	.word	0x000016f0


	//   ....[1]....
        /*0214*/ 	.word	0x00001790


	//   ....[2]....
        /*0218*/ 	.word	0x00001860


	//   ....[3]....
        /*021c*/ 	.word	0x000018a0


	//   ....[4]....
        /*0220*/ 	.word	0x000018c0


	//   ....[5]....
        /*0224*/ 	.word	0x000018e0


	//   ....[6]....
        /*0228*/ 	.word	0x00001900


	//   ....[7]....
        /*022c*/ 	.word	0x00001920


	//   ....[8]....
        /*0230*/ 	.word	0x00001ec0


	//   ....[9]....
        /*0234*/ 	.word	0x00001ed0


	//   ....[10]....
        /*0238*/ 	.word	0x00001ee0


	//   ....[11]....
        /*023c*/ 	.word	0x00001ef0


	//   ....[12]....
        /*0240*/ 	.word	0x000020c0


	//   ....[13]....
        /*0244*/ 	.word	0x000020d0


	//   ....[14]....
        /*0248*/ 	.word	0x000020f0


	//   ....[15]....
        /*024c*/ 	.word	0x00002100


	//----- nvinfo : EIATTR_EXIT_INSTR_OFFSETS
	.align		4
.L_66:
        /*0250*/ 	.byte	0x04, 0x1c
        /*0252*/ 	.short	(.L_68 - .L_67)


	//   ....[0]....
.L_67:
        /*0254*/ 	.word	0x00004070


	//----- nvinfo : EIATTR_REQNTID
	.align		4
.L_68:
        /*0258*/ 	.byte	0x04, 0x10
        /*025a*/ 	.short	(.L_70 - .L_69)
.L_69:
        /*025c*/ 	.word	0x00000080
        /*0260*/ 	.word	0x00000001
        /*0264*/ 	.word	0x00000001
.L_70:


//--------------------- .nv.callgraph             --------------------------
	.section	.nv.callgraph,"",@"SHT_CUDA_CALLGRAPH"
	.align	4
	.sectionentsize	8
	.align		4
        /*0000*/ 	.word	0x00000000
	.align		4
        /*0004*/ 	.word	0xffffffff
	.align		4
        /*0008*/ 	.word	0x00000000
	.align		4
        /*000c*/ 	.word	0xfffffffe
	.align		4
        /*0010*/ 	.word	0x00000000
	.align		4
        /*0014*/ 	.word	0xfffffffd
	.align		4
        /*0018*/ 	.word	0x00000000
	.align		4
        /*001c*/ 	.word	0xfffffffc


//--------------------- .nv.rel.action            --------------------------
	.section	.nv.rel.action,"",@"SHT_CUDA_RELOCINFO"
	.align	8
	.sectionentsize	8
        /*0000*/ 	.byte	0x73, 0x00, 0x00, 0x00, 0x00, 0x00, 0x00, 0x00, 0x00, 0x00, 0x00, 0x11, 0x25, 0x00, 0x05, 0x36


//--------------------- .nv.constant4             --------------------------
	.section	.nv.constant4,"a",@progbits
	.align	8
	.align		8
.nv.constant4:
        /*0000*/ 	.dword	_$_str


//--------------------- .nv.constant0.attn_fwd    --------------------------
	.section	.nv.constant0.attn_fwd,"a",@progbits
	.sectionflags	@""
	.align	4
.nv.constant0.attn_fwd:
	.zero		488


//--------------------- .text.attn_fwd            --------------------------
	.section	.text.attn_fwd,"ax",@progbits
	.sectioninfo	@"SHI_REGISTERS=124"
	.align	128
        .global         attn_fwd
        .type           attn_fwd,@function
        .size           attn_fwd,(.L_x_3 - attn_fwd)
        .other          attn_fwd,@"STO_CUDA_ENTRY STV_DEFAULT"
attn_fwd:
.text.attn_fwd:
[----:B------:R-:W-:Y:S02]  /*0000*/  MOV R1, c[0x0][0x28] ;  /* 0x00000a0000017a02 */ /* 0x000fe40000000f00 */
[----:B------:R-:W0:Y:S01]  /*0010*/  S2R R0, SR_TID.X ;  /* 0x0000000000007919 */ /* 0x000e220000002100 */
[----:B------:R-:W-:Y:S01]  /*0020*/  MOV R29, c[0x0][0x198] ;  /* 0x00006600001d7a02 */ /* 0x000fe20000000f00 */
[----:B------:R-:W-:Y:S02]  /*0030*/  ULDC.64 UR4, c[0x0][0x118] ;  /* 0x0000460000047ab9 */ /* 0x000fe40000000a00 */
[----:B------:R-:W1:Y:S01]  /*0040*/  S2R R79, SR_CTAID.X ;  /* 0x00000000004f7919 */ /* 0x000e620000002500 */
[C---:B------:R-:W-:Y:S01]  /*0050*/  SHF.L.U32 R13, R29.reuse, 0x3, RZ ;  /* 0x000000031d0d7819 */ /* 0x040fe200000006ff */
[C---:B------:R-:W-:Y:S01]  /*0060*/  IMAD R23, R29.reuse, 0xc, RZ ;  /* 0x0000000c1d177824 */ /* 0x040fe200078e02ff */
[C---:B------:R-:W-:Y:S01]  /*0070*/  SHF.L.U32 R17, R29.reuse, 0x4, RZ ;  /* 0x000000041d117819 */ /* 0x040fe200000006ff */
[----:B------:R-:W2:Y:S01]  /*0080*/  S2R R2, SR_CTAID.Y ;  /* 0x0000000000027919 */ /* 0x000ea20000002600 */
[C---:B------:R-:W-:Y:S01]  /*0090*/  IMAD R27, R29.reuse, 0x18, RZ ;  /* 0x000000181d1b7824 */ /* 0x040fe200078e02ff */
[C---:B------:R-:W-:Y:S01]  /*00a0*/  SHF.L.U32 R9, R29.reuse, 0x2, RZ ;  /* 0x000000021d097819 */ /* 0x040fe200000006ff */
[C---:B------:R-:W-:Y:S01]  /*00b0*/  IMAD R15, R29.reuse, 0x6, RZ ;  /* 0x000000061d0f7824 */ /* 0x040fe200078e02ff */
[CC--:B------:R-:W-:Y:S01]  /*00c0*/  LEA R11, R29.reuse, R29.reuse, 0x2 ;  /* 0x0000001d1d0b7211 */ /* 0x0c0fe200078e10ff */
[C---:B------:R-:W-:Y:S01]  /*00d0*/  IMAD R35, R29.reuse, 0x30, RZ ;  /* 0x000000301d237824 */ /* 0x040fe200078e02ff */
[CC--:B------:R-:W-:Y:S01]  /*00e0*/  LEA R37, R29.reuse, R29.reuse, 0x3 ;  /* 0x0000001d1d257211 */ /* 0x0c0fe200078e18ff */
[C---:B------:R-:W-:Y:S01]  /*00f0*/  IMAD R21, R29.reuse, 0x24, RZ ;  /* 0x000000241d157824 */ /* 0x040fe200078e02ff */
[C---:B------:R-:W-:Y:S01]  /*0100*/  LEA R49, R29.reuse, R29, 0x4 ;  /* 0x0000001d1d317211 */ /* 0x040fe200078e20ff */
[----:B------:R-:W-:-:S02]  /*0110*/  IMAD R19, R29, 0x22, RZ ;  /* 0x000000221d137824 */ /* 0x000fc400078e02ff */
[C---:B------:R-:W-:Y:S02]  /*0120*/  IMAD R39, R29.reuse, 0xa, RZ ;  /* 0x0000000a1d277824 */ /* 0x040fe400078e02ff */
[C---:B------:R-:W-:Y:S02]  /*0130*/  IMAD R45, R29.reuse, 0xe, RZ ;  /* 0x0000000e1d2d7824 */ /* 0x040fe400078e02ff */
[C---:B------:R-:W-:Y:S01]  /*0140*/  IMAD R33, R29.reuse, 0x28, RZ ;  /* 0x000000281d217824 */ /* 0x040fe200078e02ff */
[----:B0-----:R-:W-:Y:S01]  /*0150*/  LOP3.LUT R80, R0, 0x7f, RZ, 0xc0, !PT ;  /* 0x0000007f00507812 */ /* 0x001fe200078ec0ff */
[C---:B------:R-:W-:Y:S02]  /*0160*/  IMAD R51, R29.reuse, 0x12, RZ ;  /* 0x000000121d337824 */ /* 0x040fe400078e02ff */
[----:B------:R-:W-:Y:S01]  /*0170*/  IMAD R25, R29, 0x7, RZ ;  /* 0x000000071d197824 */ /* 0x000fe200078e02ff */
[----:B-1----:R-:W-:Y:S01]  /*0180*/  LEA R79, R79, R80, 0x7 ;  /* 0x000000504f4f7211 */ /* 0x002fe200078e38ff */
[----:B------:R-:W-:-:S02]  /*0190*/  IMAD R55, R29, 0x14, RZ ;  /* 0x000000141d377824 */ /* 0x000fc400078e02ff */
[----:B------:R-:W-:Y:S02]  /*01a0*/  IMAD R41, R29, 0xb, RZ ;  /* 0x0000000b1d297824 */ /* 0x000fe400078e02ff */
[----:B--2---:R-:W-:Y:S02]  /*01b0*/  IMAD R3, R2, c[0x0][0x190], RZ ;  /* 0x0000640002037a24 */ /* 0x004fe400078e02ff */
[----:B------:R-:W-:Y:S02]  /*01c0*/  IMAD R5, R79, c[0x0][0x194], RZ ;  /* 0x000065004f057a24 */ /* 0x000fe400078e02ff */
[----:B------:R-:W-:Y:S01]  /*01d0*/  IMAD R59, R29, 0x16, RZ ;  /* 0x000000161d3b7824 */ /* 0x000fe200078e02ff */
[C---:B------:R-:W-:Y:S01]  /*01e0*/  SHF.L.U32 R4, R3.reuse, 0x1, RZ ;  /* 0x0000000103047819 */ /* 0x040fe200000006ff */
[----:B------:R-:W-:Y:S01]  /*01f0*/  IMAD.HI R3, R3, 0x2, RZ ;  /* 0x0000000203037827 */ /* 0x000fe200078e02ff */
[----:B------:R-:W-:-:S03]  /*0200*/  SHF.L.U32 R7, R5, 0x1, RZ ;  /* 0x0000000105077819 */ /* 0x000fc600000006ff */
[----:B------:R-:W-:Y:S01]  /*0210*/  IMAD.HI R6, R5, 0x2, RZ ;  /* 0x0000000205067827 */ /* 0x000fe200078e02ff */
[----:B------:R-:W-:Y:S02]  /*0220*/  IADD3 R4, P0, P1, R7, c[0x0][0x160], R4 ;  /* 0x0000580007047a10 */ /* 0x000fe4000791e004 */
[C---:B------:R-:W-:Y:S01]  /*0230*/  LEA R7, R29.reuse, R29, 0x1 ;  /* 0x0000001d1d077211 */ /* 0x040fe200078e08ff */
[C---:B------:R-:W-:Y:S01]  /*0240*/  IMAD R43, R29.reuse, 0xd, RZ ;  /* 0x0000000d1d2b7824 */ /* 0x040fe200078e02ff */
[----:B------:R-:W-:Y:S01]  /*0250*/  IADD3.X R5, R6, c[0x0][0x164], R3, P0, P1 ;  /* 0x0000590006057a10 */ /* 0x000fe200007e2403 */
[C---:B------:R-:W-:Y:S01]  /*0260*/  IMAD R65, R29.reuse, 0x1a, RZ ;  /* 0x0000001a1d417824 */ /* 0x040fe200078e02ff */
[CC--:B------:R-:W-:Y:S01]  /*0270*/  LEA R12, P4, R29.reuse, R4.reuse, 0x4 ;  /* 0x000000041d0c7211 */ /* 0x0c0fe200078820ff */
[C---:B------:R-:W-:Y:S01]  /*0280*/  IMAD R69, R29.reuse, 0x1c, RZ ;  /* 0x0000001c1d457824 */ /* 0x040fe200078e02ff */
[CC--:B------:R-:W-:Y:S01]  /*0290*/  LEA R16, P5, R29.reuse, R4.reuse, 0x5 ;  /* 0x000000041d107211 */ /* 0x0c0fe200078a28ff */
[----:B------:R-:W-:Y:S01]  /*02a0*/  IMAD R47, R29, 0xf, RZ ;  /* 0x0000000f1d2f7824 */ /* 0x000fe200078e02ff */
[-C--:B------:R-:W-:Y:S01]  /*02b0*/  LEA.HI.X.SX32 R13, R13, R5.reuse, 0x1, P4 ;  /* 0x000000050d0d7211 */ /* 0x080fe200020f0eff */
[----:B------:R-:W-:Y:S01]  /*02c0*/  IMAD R73, R29, 0x1e, RZ ;  /* 0x0000001e1d497824 */ /* 0x000fe200078e02ff */
[-C--:B------:R-:W-:Y:S01]  /*02d0*/  IADD3 R20, P4, R23, R4.reuse, RZ ;  /* 0x0000000417147210 */ /* 0x080fe20007f9e0ff */
[----:B------:R-:W-:Y:S01]  /*02e0*/  IMAD R53, R29, 0x13, RZ ;  /* 0x000000131d357824 */ /* 0x000fe200078e02ff */
[-C--:B------:R-:W-:Y:S01]  /*02f0*/  LEA.HI.X.SX32 R17, R17, R5.reuse, 0x1, P5 ;  /* 0x0000000511117211 */ /* 0x080fe200028f0eff */
[C---:B------:R-:W-:Y:S01]  /*0300*/  IMAD R31, R29.reuse, 0x26, RZ ;  /* 0x000000261d1f7824 */ /* 0x040fe200078e02ff */
[C---:B------:R-:W-:Y:S01]  /*0310*/  SHF.L.U32 R3, R29.reuse, 0x1, RZ ;  /* 0x000000011d037819 */ /* 0x040fe200000006ff */
[----:B------:R-:W-:Y:S01]  /*0320*/  IMAD R57, R29, 0x15, RZ ;  /* 0x000000151d397824 */ /* 0x000fe200078e02ff */
[-C--:B------:R-:W-:Y:S01]  /*0330*/  IADD3 R22, P5, R27, R4.reuse, RZ ;  /* 0x000000041b167210 */ /* 0x080fe20007fbe0ff */
[----:B------:R-:W-:Y:S01]  /*0340*/  IMAD R77, R29, 0x2a, RZ ;  /* 0x0000002a1d4d7824 */ /* 0x000fe200078e02ff */
[-C--:B------:R-:W-:Y:S01]  /*0350*/  IADD3 R18, P2, R15, R4.reuse, RZ ;  /* 0x000000040f127210 */ /* 0x080fe20007f5e0ff */
[----:B------:R-:W-:Y:S01]  /*0360*/  IMAD R81, R29, 0x2c, RZ ;  /* 0x0000002c1d517824 */ /* 0x000fe200078e02ff */
[-C--:B------:R-:W-:Y:S01]  /*0370*/  IADD3 R6, P6, R35, R4.reuse, RZ ;  /* 0x0000000423067210 */ /* 0x080fe20007fde0ff */
[----:B------:R-:W-:Y:S01]  /*0380*/  IMAD R61, R29, 0x17, RZ ;  /* 0x000000171d3d7824 */ /* 0x000fe200078e02ff */
[-C--:B------:R-:W-:Y:S01]  /*0390*/  IADD3 R10, P0, R21, R4.reuse, RZ ;  /* 0x00000004150a7210 */ /* 0x080fe20007f1e0ff */
[----:B------:R-:W-:Y:S01]  /*03a0*/  IMAD R83, R29, 0x2e, RZ ;  /* 0x0000002e1d537824 */ /* 0x000fe200078e02ff */
[-C--:B------:R-:W-:Y:S01]  /*03b0*/  LEA.HI.X.SX32 R21, R15, R5.reuse, 0x1, P4 ;  /* 0x000000050f157211 */ /* 0x080fe200020f0eff */
[----:B------:R-:W-:Y:S01]  /*03c0*/  IMAD R63, R29, 0x19, RZ ;  /* 0x000000191d3f7824 */ /* 0x000fe200078e02ff */
[-C--:B------:R-:W-:Y:S01]  /*03d0*/  IADD3 R8, P1, R19, R4.reuse, RZ ;  /* 0x0000000413087210 */ /* 0x080fe20007f3e0ff */
[----:B------:R-:W-:Y:S01]  /*03e0*/  IMAD R85, R29, 0x32, RZ ;  /* 0x000000321d557824 */ /* 0x000fe200078e02ff */
[-C--:B------:R-:W-:Y:S01]  /*03f0*/  IADD3 R26, P4, R3, R4.reuse, RZ ;  /* 0x00000004031a7210 */ /* 0x080fe20007f9e0ff */
[----:B------:R-:W-:Y:S01]  /*0400*/  IMAD R87, R29, 0x34, RZ ;  /* 0x000000341d577824 */ /* 0x000fe200078e02ff */
[-C--:B------:R-:W-:Y:S01]  /*0410*/  LEA.HI.X.SX32 R23, R23, R5.reuse, 0x1, P5 ;  /* 0x0000000517177211 */ /* 0x080fe200028f0eff */
[----:B------:R-:W-:Y:S01]  /*0420*/  IMAD R67, R29, 0x1b, RZ ;  /* 0x0000001b1d437824 */ /* 0x000fe200078e02ff */
[-C--:B------:R-:W-:Y:S01]  /*0430*/  LEA.HI.X.SX32 R19, R7, R5.reuse, 0x1, P2 ;  /* 0x0000000507137211 */ /* 0x080fe200010f0eff */
[C---:B------:R-:W-:Y:S01]  /*0440*/  IMAD R89, R29.reuse, 0x36, RZ ;  /* 0x000000361d597824 */ /* 0x040fe200078e02ff */
[CC--:B------:R-:W-:Y:S01]  /*0450*/  LEA R28, P5, R29.reuse, R4.reuse, 0x2 ;  /* 0x000000041d1c7211 */ /* 0x0c0fe200078a10ff */
[----:B------:R-:W-:Y:S01]  /*0460*/  IMAD R91, R29, 0x38, RZ ;  /* 0x000000381d5b7824 */ /* 0x000fe200078e02ff */
[-C--:B------:R-:W-:Y:S01]  /*0470*/  LEA.HI.X.SX32 R7, R27, R5.reuse, 0x1, P6 ;  /* 0x000000051b077211 */ /* 0x080fe200030f0eff */
[C---:B------:R-:W-:Y:S01]  /*0480*/  IMAD R71, R29.reuse, 0x1d, RZ ;  /* 0x0000001d1d477824 */ /* 0x040fe200078e02ff */
[CC--:B------:R-:W-:Y:S01]  /*0490*/  LEA R32, P6, R29.reuse, R4.reuse, 0x3 ;  /* 0x000000041d207211 */ /* 0x0c0fe200078c18ff */
[C---:B------:R-:W-:Y:S01]  /*04a0*/  IMAD R93, R29.reuse, 0x3a, RZ ;  /* 0x0000003a1d5d7824 */ /* 0x040fe200078e02ff */
[CC--:B------:R-:W-:Y:S01]  /*04b0*/  LEA.HI.X.SX32 R27, R29.reuse, R5.reuse, 0x1, P4 ;  /* 0x000000051d1b7211 */ /* 0x0c0fe200020f0eff */
[----:B------:R-:W-:Y:S01]  /*04c0*/  IMAD R95, R29, 0x3c, RZ ;  /* 0x0000003c1d5f7824 */ /* 0x000fe200078e02ff */
[-C--:B------:R-:W-:Y:S01]  /*04d0*/  IADD3 R24, P2, R33, R4.reuse, RZ ;  /* 0x0000000421187210 */ /* 0x080fe20007f5e0ff */
[----:B------:R-:W-:Y:S01]  /*04e0*/  IMAD R75, R29, 0x1f, RZ ;  /* 0x0000001f1d4b7824 */ /* 0x000fe200078e02ff */
[-C--:B------:R-:W-:Y:S01]  /*04f0*/  IADD3 R30, P4, R39, R4.reuse, RZ ;  /* 0x00000004271e7210 */ /* 0x080fe20007f9e0ff */
[----:B------:R-:W-:Y:S01]  /*0500*/  IMAD R97, R29, 0x3e, RZ ;  /* 0x0000003e1d617824 */ /* 0x000fe200078e02ff */
[----:B------:R-:W-:Y:S01]  /*0510*/  LEA.HI.X.SX32 R29, R3, R5, 0x1, P5 ;  /* 0x00000005031d7211 */ /* 0x000fe200028f0eff */
[----:B------:R-:W2:Y:S01]  /*0520*/  LDG.E.U16 R12, [R12.64] ;  /* 0x000000040c0c7981 */ /* 0x000ea2000c1e1500 */
[----:B------:R-:W-:-:S02]  /*0530*/  IADD3 R34, P5, R45, R4, RZ ;  /* 0x000000042d227210 */ /* 0x000fc40007fbe0ff */
[-C--:B------:R-:W-:Y:S01]  /*0540*/  LEA.HI.X.SX32 R33, R9, R5.reuse, 0x1, P6 ;  /* 0x0000000509217211 */ /* 0x080fe200030f0eff */
[----:B------:R-:W3:Y:S01]  /*0550*/  LDG.E.U16 R16, [R16.64] ;  /* 0x0000000410107981 */ /* 0x000ee2000c1e1500 */
[-C--:B------:R-:W-:Y:S02]  /*0560*/  IADD3 R36, P6, R51, R4.reuse, RZ ;  /* 0x0000000433247210 */ /* 0x080fe40007fde0ff */
[-C--:B------:R-:W-:Y:S01]  /*0570*/  IADD3 R14, P3, R31, R4.reuse, RZ ;  /* 0x000000041f0e7210 */ /* 0x080fe20007f7e0ff */
[----:B------:R0:W4:Y:S01]  /*0580*/  LDG.E.U16 R6, [R6.64] ;  /* 0x0000000406067981 */ /* 0x000122000c1e1500 */
[-C--:B------:R-:W-:Y:S02]  /*0590*/  LEA.HI.X.SX32 R31, R11, R5.reuse, 0x1, P4 ;  /* 0x000000050b1f7211 */ /* 0x080fe400020f0eff */
[----:B------:R-:W-:Y:S01]  /*05a0*/  LEA.HI.X.SX32 R35, R25, R5, 0x1, P5 ;  /* 0x0000000519237211 */ /* 0x000fe200028f0eff */
[----:B------:R-:W5:Y:S01]  /*05b0*/  LDG.E.U16 R26, [R26.64] ;  /* 0x000000041a1a7981 */ /* 0x000f62000c1e1500 */
[----:B------:R-:W-:-:S02]  /*05c0*/  IADD3 R38, P4, R55, R4, RZ ;  /* 0x0000000437267210 */ /* 0x000fc40007f9e0ff */
[-C--:B------:R-:W-:Y:S01]  /*05d0*/  IADD3 R40, P5, R59, R4.reuse, RZ ;  /* 0x000000043b287210 */ /* 0x080fe20007fbe0ff */
[----:B------:R-:W5:Y:S01]  /*05e0*/  LDG.E.U16 R28, [R28.64] ;  /* 0x000000041c1c7981 */ /* 0x000f62000c1e1500 */
[-C--:B------:R-:W-:Y:S02]  /*05f0*/  LEA.HI.X.SX32 R37, R37, R5.reuse, 0x1, P6 ;  /* 0x0000000525257211 */ /* 0x080fe400030f0eff */
[-C--:B------:R-:W-:Y:S01]  /*0600*/  IADD3 R42, P6, R65, R4.reuse, RZ ;  /* 0x00000004412a7210 */ /* 0x080fe20007fde0ff */
[----:B------:R-:W5:Y:S01]  /*0610*/  LDG.E.U16 R18, [R18.64] ;  /* 0x0000000412127981 */ /* 0x000f62000c1e1500 */
        /* <DEDUP_REMOVED lines=10> */
[----:B------:R-:W-:Y:S01]  /*06c0*/  IADD3 R56, P1, R85, R4, RZ ;  /* 0x0000000455387210 */ /* 0x000fe20007f3e0ff */
[----:B------:R-:W5:Y:S01]  /*06d0*/  LDG.E.U16 R22, [R22.64] ;  /* 0x0000000416167981 */ /* 0x000f62000c1e1500 */
[----:B------:R-:W-:-:S02]  /*06e0*/  LEA.HI.X.SX32 R11, R51, R5, 0x1, P0 ;  /* 0x00000005330b7211 */ /* 0x000fc400000f0eff */
[-C--:B------:R-:W-:Y:S01]  /*06f0*/  LEA.HI.X.SX32 R45, R45, R5.reuse, 0x1, P4 ;  /* 0x000000052d2d7211 */ /* 0x080fe200020f0eff */
[----:B------:R1:W5:Y:S01]  /*0700*/  LDG.E.U16 R8, [R8.64] ;  /* 0x0000000408087981 */ /* 0x000362000c1e1500 */
[-C--:B------:R-:W-:Y:S02]  /*0710*/  LEA.HI.X.SX32 R47, R47, R5.reuse, 0x1, P5 ;  /* 0x000000052f2f7211 */ /* 0x080fe400028f0eff */
[-C--:B------:R-:W-:Y:S01]  /*0720*/  IADD3 R54, P0, R87, R4.reuse, RZ ;  /* 0x0000000457367210 */ /* 0x080fe20007f1e0ff */
[----:B------:R0:W5:Y:S01]  /*0730*/  LDG.E.U16 R10, [R10.64] ;  /* 0x000000040a0a7981 */ /* 0x000162000c1e1500 */
[-C--:B------:R-:W-:Y:S02]  /*0740*/  IADD3 R50, P4, R81, R4.reuse, RZ ;  /* 0x0000000451327210 */ /* 0x080fe40007f9e0ff */
[----:B------:R-:W-:Y:S01]  /*0750*/  IADD3 R52, P5, R83, R4, RZ ;  /* 0x0000000453347210 */ /* 0x000fe20007fbe0ff */
[----:B------:R-:W5:Y:S01]  /*0760*/  LDG.E.U16 R32, [R32.64] ;  /* 0x0000000420207981 */ /* 0x000f62000c1e1500 */
[----:B------:R-:W-:-:S02]  /*0770*/  LEA.HI.X.SX32 R15, R53, R5, 0x1, P3 ;  /* 0x00000005350f7211 */ /* 0x000fc400018f0eff */
[-C--:B------:R-:W-:Y:S01]  /*0780*/  LEA.HI.X.SX32 R49, R57, R5.reuse, 0x1, P6 ;  /* 0x0000000539317211 */ /* 0x080fe200030f0eff */
[----:B------:R-:W5:Y:S01]  /*0790*/  LDG.E.U16 R30, [R30.64] ;  /* 0x000000041e1e7981 */ /* 0x000f62000c1e1500 */
[-C--:B------:R-:W-:Y:S02]  /*07a0*/  IADD3 R60, P3, R89, R4.reuse, RZ ;  /* 0x00000004593c7210 */ /* 0x080fe40007f7e0ff */
[-C--:B------:R-:W-:Y:S01]  /*07b0*/  LEA.HI.X.SX32 R25, R55, R5.reuse, 0x1, P2 ;  /* 0x0000000537197211 */ /* 0x080fe200010f0eff */
[----:B------:R0:W5:Y:S01]  /*07c0*/  LDG.E.U16 R14, [R14.64] ;  /* 0x000000040e0e7981 */ /* 0x000162000c1e1500 */
[-C--:B------:R-:W-:Y:S02]  /*07d0*/  LEA.HI.X.SX32 R57, R63, R5.reuse, 0x1, P1 ;  /* 0x000000053f397211 */ /* 0x080fe400008f0eff */
[----:B------:R-:W-:Y:S01]  /*07e0*/  IADD3 R58, P2, R91, R4, RZ ;  /* 0x000000045b3a7210 */ /* 0x000fe20007f5e0ff */
[----:B------:R-:W5:Y:S01]  /*07f0*/  LDG.E.U16 R24, [R24.64] ;  /* 0x0000000418187981 */ /* 0x000f62000c1e1500 */
[----:B------:R-:W-:-:S02]  /*0800*/  LEA.HI.X.SX32 R55, R65, R5, 0x1, P0 ;  /* 0x0000000541377211 */ /* 0x000fc400000f0eff */
[-C--:B------:R-:W-:Y:S01]  /*0810*/  IADD3 R64, P6, R93, R4.reuse, RZ ;  /* 0x000000045d407210 */ /* 0x080fe20007fde0ff */
[----:B------:R-:W5:Y:S01]  /*0820*/  LDG.E.U16 R56, [R56.64] ;  /* 0x0000000438387981 */ /* 0x000f62000c1e1500 */
[-C--:B------:R-:W-:Y:S02]  /*0830*/  LEA.HI.X.SX32 R51, R59, R5.reuse, 0x1, P4 ;  /* 0x000000053b337211 */ /* 0x080fe400020f0eff */
[-C--:B------:R-:W-:Y:S01]  /*0840*/  LEA.HI.X.SX32 R53, R61, R5.reuse, 0x1, P5 ;  /* 0x000000053d357211 */ /* 0x080fe200028f0eff */
[----:B------:R-:W5:Y:S01]  /*0850*/  LDG.E.U16 R54, [R54.64] ;  /* 0x0000000436367981 */ /* 0x000f62000c1e1500 */
[-C--:B------:R-:W-:Y:S02]  /*0860*/  IADD3 R62, P4, R95, R4.reuse, RZ ;  /* 0x000000045f3e7210 */ /* 0x080fe40007f9e0ff */
[----:B------:R-:W-:Y:S01]  /*0870*/  IADD3 R66, P5, R97, R4, RZ ;  /* 0x0000000461427210 */ /* 0x000fe20007fbe0ff */
[----:B------:R-:W5:Y:S01]  /*0880*/  LDG.E.U16 R42, [R42.64] ;  /* 0x000000042a2a7981 */ /* 0x000f62000c1e1500 */
[----:B------:R-:W-:-:S02]  /*0890*/  LEA.HI.X.SX32 R61, R67, R5, 0x1, P3 ;  /* 0x00000005433d7211 */ /* 0x000fc400018f0eff */
[-C--:B------:R-:W-:Y:S01]  /*08a0*/  LEA.HI.X.SX32 R59, R69, R5.reuse, 0x1, P2 ;  /* 0x00000005453b7211 */ /* 0x080fe200010f0eff */
[----:B------:R0:W5:Y:S01]  /*08b0*/  LDG.E.U16 R4, [R4.64] ;  /* 0x0000000404047981 */ /* 0x000162000c1e1500 */
[-C--:B------:R-:W-:Y:S02]  /*08c0*/  LEA.HI.X.SX32 R65, R71, R5.reuse, 0x1, P6 ;  /* 0x0000000547417211 */ /* 0x080fe400030f0eff */
[-C--:B------:R-:W-:Y:S01]  /*08d0*/  LEA.HI.X.SX32 R63, R73, R5.reuse, 0x1, P4 ;  /* 0x00000005493f7211 */ /* 0x080fe200020f0eff */
[----:B------:R-:W5:Y:S01]  /*08e0*/  LDG.E.U16 R60, [R60.64] ;  /* 0x000000043c3c7981 */ /* 0x000f62000c1e1500 */
[----:B------:R-:W-:-:S03]  /*08f0*/  LEA.HI.X.SX32 R67, R75, R5, 0x1, P5 ;  /* 0x000000054b437211 */ /* 0x000fc600028f0eff */
[----:B------:R-:W5:Y:S04]  /*0900*/  LDG.E.U16 R58, [R58.64] ;  /* 0x000000043a3a7981 */ /* 0x000f68000c1e1500 */
[----:B------:R-:W5:Y:S04]  /*0910*/  LDG.E.U16 R48, [R48.64] ;  /* 0x0000000430307981 */ /* 0x000f68000c1e1500 */
[----:B------:R0:W5:Y:S04]  /*0920*/  LDG.E.U16 R64, [R64.64] ;  /* 0x0000000440407981 */ /* 0x000168000c1e1500 */
[----:B------:R-:W5:Y:S04]  /*0930*/  LDG.E.U16 R20, [R20.64] ;  /* 0x0000000414147981 */ /* 0x000f68000c1e1500 */
[----:B------:R-:W5:Y:S04]  /*0940*/  LDG.E.U16 R44, [R44.64] ;  /* 0x000000042c2c7981 */ /* 0x000f68000c1e1500 */
[----:B------:R-:W5:Y:S04]  /*0950*/  LDG.E.U16 R50, [R50.64] ;  /* 0x0000000432327981 */ /* 0x000f68000c1e1500 */
[----:B------:R-:W5:Y:S04]  /*0960*/  LDG.E.U16 R62, [R62.64] ;  /* 0x000000043e3e7981 */ /* 0x000f68000c1e1500 */
[----:B------:R-:W5:Y:S04]  /*0970*/  LDG.E.U16 R46, [R46.64] ;  /* 0x000000042e2e7981 */ /* 0x000f68000c1e1500 */
[----:B------:R-:W5:Y:S04]  /*0980*/  LDG.E.U16 R66, [R66.64] ;  /* 0x0000000442427981 */ /* 0x000f68000c1e1500 */
[----:B------:R-:W5:Y:S04]  /*0990*/  LDG.E.U16 R34, [R34.64] ;  /* 0x0000000422227981 */ /* 0x000f68000c1e1500 */
[----:B------:R-:W5:Y:S01]  /*09a0*/  LDG.E.U16 R52, [R52.64] ;  /* 0x0000000434347981 */ /* 0x000f62000c1e1500 */
[----:B0-----:R-:W-:-:S02]  /*09b0*/  MOV R5, 0x1 ;  /* 0x0000000100057802 */ /* 0x001fc40000000f00 */
[----:B------:R-:W-:Y:S02]  /*09c0*/  SHF.L.U32 R3, R80, 0x1, RZ ;  /* 0x0000000150037819 */ /* 0x000fe400000006ff */
[----:B------:R-:W-:Y:S02]  /*09d0*/  ISETP.LE.AND P0, PT, R5, c[0x0][0x1d0], PT ;  /* 0x0000740005007a0c */ /* 0x000fe40003f03270 */
[C---:B------:R-:W-:Y:S02]  /*09e0*/  LOP3.LUT R5, R3.reuse, 0x10, RZ, 0x3c, !PT ;  /* 0x0000001003057812 */ /* 0x040fe400078e3cff */
[C---:B------:R-:W-:Y:S02]  /*09f0*/  LOP3.LUT R7, R3.reuse, 0x20, RZ, 0x3c, !PT ;  /* 0x0000002003077812 */ /* 0x040fe400078e3cff */
[C---:B-1----:R-:W-:Y:S02]  /*0a00*/  LOP3.LUT R9, R3.reuse, 0x30, RZ, 0x3c, !PT ;  /* 0x0000003003097812 */ /* 0x042fe400078e3cff */
[----:B------:R-:W-:-:S02]  /*0a10*/  LOP3.LUT R11, R3, 0x40, RZ, 0x3c, !PT ;  /* 0x00000040030b7812 */ /* 0x000fc400078e3cff */
[----:B------:R-:W-:Y:S02]  /*0a20*/  MOV R77, 0x3f800000 ;  /* 0x3f800000004d7802 */ /* 0x000fe40000000f00 */
[----:B------:R-:W-:Y:S02]  /*0a30*/  MOV R65, 0xff800000 ;  /* 0xff80000000417802 */ /* 0x000fe40000000f00 */
[----:B------:R-:W-:Y:S02]  /*0a40*/  MOV R90, 0xff800000 ;  /* 0xff800000005a7802 */ /* 0x000fe40000000f00 */
[----:B------:R-:W-:Y:S02]  /*0a50*/  MOV R68, 0xff800000 ;  /* 0xff80000000447802 */ /* 0x000fe40000000f00 */
[----:B------:R-:W-:Y:S02]  /*0a60*/  MOV R76, 0x3f800000 ;  /* 0x3f800000004c7802 */ /* 0x000fe40000000f00 */
[----:B------:R-:W-:-:S02]  /*0a70*/  MOV R15, 0x3f800000 ;  /* 0x3f800000000f7802 */ /* 0x000fc40000000f00 */
[C---:B------:R-:W-:Y:S01]  /*0a80*/  LOP3.LUT R78, R0.reuse, 0x60, RZ, 0xc0, !PT ;  /* 0x00000060004e7812 */ /* 0x040fe200078ec0ff */
[----:B--2---:R-:W-:Y:S04]  /*0a90*/  STS.U16 [R3+0x800], R12 ;  /* 0x0008000c03007388 */ /* 0x004fe80000000400 */
[----:B---3--:R-:W-:Y:S04]  /*0aa0*/  STS.U16 [R3+0x1000], R16 ;  /* 0x0010001003007388 */ /* 0x008fe80000000400 */
[----:B----4-:R0:W-:Y:S02]  /*0ab0*/  STS.U16 [R3+0x1800], R6 ;  /* 0x0018000603007388 */ /* 0x0101e40000000400 */
[----:B0-----:R-:W-:-:S02]  /*0ac0*/  SHF.L.U32 R6, R0, 0x1, RZ ;  /* 0x0000000100067819 */ /* 0x001fc400000006ff */
[----:B-----5:R-:W-:Y:S04]  /*0ad0*/  STS.U16 [R3], R4 ;  /* 0x0000000403007388 */ /* 0x020fe80000000400 */
[----:B------:R-:W-:Y:S04]  /*0ae0*/  STS.U16 [R5+0x100], R26 ;  /* 0x0001001a05007388 */ /* 0x000fe80000000400 */
[----:B------:R-:W-:Y:S04]  /*0af0*/  STS.U16 [R5+0x900], R36 ;  /* 0x0009002405007388 */ /* 0x000fe80000000400 */
[----:B------:R-:W-:Y:S04]  /*0b00*/  STS.U16 [R5+0x1100], R8 ;  /* 0x0011000805007388 */ /* 0x000fe80000000400 */
[----:B------:R0:W-:Y:S04]  /*0b10*/  STS.U16 [R5+0x1900], R56 ;  /* 0x0019003805007388 */ /* 0x0001e80000000400 */
[----:B------:R-:W-:Y:S04]  /*0b20*/  STS.U16 [R7+0x200], R28 ;  /* 0x0002001c07007388 */ /* 0x000fe80000000400 */
[----:B------:R-:W-:Y:S01]  /*0b30*/  STS.U16 [R7+0xa00], R38 ;  /* 0x000a002607007388 */ /* 0x000fe20000000400 */
[----:B0-----:R-:W-:-:S03]  /*0b40*/  LOP3.LUT R5, R3, 0x50, RZ, 0x3c, !PT ;  /* 0x0000005003057812 */ /* 0x001fc600078e3cff */
[----:B------:R-:W-:Y:S04]  /*0b50*/  STS.U16 [R7+0x1200], R10 ;  /* 0x0012000a07007388 */ /* 0x000fe80000000400 */
[----:B------:R0:W-:Y:S04]  /*0b60*/  STS.U16 [R7+0x1a00], R54 ;  /* 0x001a003607007388 */ /* 0x0001e80000000400 */
[----:B------:R-:W-:Y:S04]  /*0b70*/  STS.U16 [R9+0x300], R18 ;  /* 0x0003001209007388 */ /* 0x000fe80000000400 */
[----:B------:R-:W-:Y:S01]  /*0b80*/  STS.U16 [R9+0xb00], R40 ;  /* 0x000b002809007388 */ /* 0x000fe20000000400 */
[----:B0-----:R-:W-:-:S02]  /*0b90*/  LOP3.LUT R7, R3, 0x60, RZ, 0x3c, !PT ;  /* 0x0000006003077812 */ /* 0x001fc400078e3cff */
[----:B------:R-:W-:Y:S01]  /*0ba0*/  LOP3.LUT R3, R3, 0x70, RZ, 0x3c, !PT ;  /* 0x0000007003037812 */ /* 0x000fe200078e3cff */
[----:B------:R-:W-:Y:S04]  /*0bb0*/  STS.U16 [R9+0x1300], R14 ;  /* 0x0013000e09007388 */ /* 0x000fe80000000400 */
        /* <DEDUP_REMOVED lines=8> */
[----:B------:R0:W-:Y:S04]  /*0c40*/  STS.U16 [R5+0x1d00], R64 ;  /* 0x001d004005007388 */ /* 0x0001e80000000400 */
[----:B------:R-:W-:Y:S04]  /*0c50*/  STS.U16 [R7+0x600], R20 ;  /* 0x0006001407007388 */ /* 0x000fe80000000400 */
[----:B------:R-:W-:Y:S04]  /*0c60*/  STS.U16 [R7+0xe00], R44 ;  /* 0x000e002c07007388 */ /* 0x000fe80000000400 */
[----:B------:R-:W-:Y:S04]  /*0c70*/  STS.U16 [R7+0x1600], R50 ;  /* 0x0016003207007388 */ /* 0x000fe80000000400 */
[----:B------:R1:W-:Y:S04]  /*0c80*/  STS.U16 [R7+0x1e00], R62 ;  /* 0x001e003e07007388 */ /* 0x0003e80000000400 */
[----:B------:R-:W-:Y:S04]  /*0c90*/  STS.U16 [R3+0xf00], R46 ;  /* 0x000f002e03007388 */ /* 0x000fe80000000400 */
[----:B------:R-:W-:Y:S01]  /*0ca0*/  STS.U16 [R3+0x1f00], R66 ;  /* 0x001f004203007388 */ /* 0x000fe20000000400 */
[----:B0-----:R-:W-:Y:S01]  /*0cb0*/  MOV R64, 0xff800000 ;  /* 0xff80000000407802 */ /* 0x001fe20000000f00 */
[----:B------:R-:W-:Y:S01]  /*0cc0*/  CS2R R40, SRZ ;  /* 0x0000000000287805 */ /* 0x000fe2000001ff00 */
[----:B------:R-:W-:Y:S01]  /*0cd0*/  MOV R14, 0x3f800000 ;  /* 0x3f800000000e7802 */ /* 0x000fe20000000f00 */
[----:B------:R0:W-:Y:S01]  /*0ce0*/  STS.U16 [R3+0x700], R34 ;  /* 0x0007002203007388 */ /* 0x0001e20000000400 */
[----:B------:R-:W-:Y:S01]  /*0cf0*/  CS2R R42, SRZ ;  /* 0x00000000002a7805 */ /* 0x000fe2000001ff00 */
[----:B------:R-:W-:Y:S01]  /*0d00*/  CS2R R60, SRZ ;  /* 0x00000000003c7805 */ /* 0x000fe2000001ff00 */
[----:B-1----:R-:W-:Y:S01]  /*0d10*/  CS2R R62, SRZ ;  /* 0x00000000003e7805 */ /* 0x002fe2000001ff00 */
[----:B------:R1:W-:Y:S01]  /*0d20*/  STS.U16 [R3+0x1700], R52 ;  /* 0x0017003403007388 */ /* 0x0003e20000000400 */
[----:B------:R-:W-:Y:S01]  /*0d30*/  CS2R R54, SRZ ;  /* 0x0000000000367805 */ /* 0x000fe2000001ff00 */
[----:B------:R-:W-:Y:S01]  /*0d40*/  CS2R R48, SRZ ;  /* 0x0000000000307805 */ /* 0x000fe2000001ff00 */
[----:B------:R-:W-:Y:S01]  /*0d50*/  CS2R R50, SRZ ;  /* 0x0000000000327805 */ /* 0x000fe2000001ff00 */
[----:B------:R-:W-:Y:S01]  /*0d60*/  CS2R R24, SRZ ;  /* 0x0000000000187805 */ /* 0x000fe2000001ff00 */
[----:B------:R-:W-:Y:S01]  /*0d70*/  CS2R R26, SRZ ;  /* 0x00000000001a7805 */ /* 0x000fe2000001ff00 */
[----:B------:R-:W-:Y:S01]  /*0d80*/  CS2R R28, SRZ ;  /* 0x00000000001c7805 */ /* 0x000fe2000001ff00 */
[----:B------:R-:W-:Y:S01]  /*0d90*/  CS2R R30, SRZ ;  /* 0x00000000001e7805 */ /* 0x000fe2000001ff00 */
[----:B------:R-:W-:Y:S01]  /*0da0*/  CS2R R32, SRZ ;  /* 0x0000000000207805 */ /* 0x000fe2000001ff00 */
[----:B0-----:R-:W-:Y:S01]  /*0db0*/  CS2R R34, SRZ ;  /* 0x0000000000227805 */ /* 0x001fe2000001ff00 */
[----:B-1----:R-:W-:Y:S01]  /*0dc0*/  CS2R R52, SRZ ;  /* 0x0000000000347805 */ /* 0x002fe2000001ff00 */
[----:B------:R-:W-:Y:S01]  /*0dd0*/  CS2R R36, SRZ ;  /* 0x0000000000247805 */ /* 0x000fe2000001ff00 */
[----:B------:R-:W-:Y:S01]  /*0de0*/  CS2R R38, SRZ ;  /* 0x0000000000267805 */ /* 0x000fe2000001ff00 */
[----:B------:R-:W-:-:S02]  /*0df0*/  SHF.L.U32 R7, R0, 0x3, RZ ;  /* 0x0000000300077819 */ /* 0x000fc400000006ff */
[----:B------:R-:W-:Y:S01]  /*0e00*/  SHF.L.U32 R8, R0, 0x5, RZ ;  /* 0x0000000500087819 */ /* 0x000fe200000006ff */
[----:B------:R-:W-:Y:S05]  /*0e10*/  @!P0 BRA `(.L_x_0) ;  /* 0x0000155000008947 */ /* 0x000fea0003800000 */
[----:B------:R-:W-:Y:S01]  /*0e20*/  LOP3.LUT R10, R0, 0xf, RZ, 0xc0, !PT ;  /* 0x0000000f000a7812 */ /* 0x000fe200078ec0ff */
[----:B------:R-:W-:Y:S01]  /*0e30*/  IMAD R4, R2, c[0x0][0x1b0], RZ ;  /* 0x00006c0002047a24 */ /* 0x000fe200078e02ff */
[----:B------:R-:W-:Y:S01]  /*0e40*/  LOP3.LUT R5, R0, 0x1f, RZ, 0xc0, !PT ;  /* 0x0000001f00057812 */ /* 0x000fe200078ec0ff */
[----:B------:R-:W-:Y:S01]  /*0e50*/  IMAD R3, R2, c[0x0][0x1a0], RZ ;  /* 0x0000680002037a24 */ /* 0x000fe200078e02ff */
[----:B------:R-:W-:Y:S01]  /*0e60*/  LOP3.LUT R11, R0, 0x7, RZ, 0xc0, !PT ;  /* 0x00000007000b7812 */ /* 0x000fe200078ec0ff */
[----:B------:R-:W-:Y:S01]  /*0e70*/  IMAD R12, R10, c[0x0][0x1b4], RZ ;  /* 0x00006d000a0c7a24 */ /* 0x000fe200078e02ff */
[----:B------:R-:W-:Y:S01]  /*0e80*/  LOP3.LUT R14, R7, 0x30, RZ, 0xc0, !PT ;  /* 0x00000030070e7812 */ /* 0x000fe200078ec0ff */
[----:B------:R-:W-:Y:S01]  /*0e90*/  IMAD R9, R5, c[0x0][0x1a8], RZ ;  /* 0x00006a0005097a24 */ /* 0x000fe200078e02ff */
[----:B------:R-:W-:Y:S01]  /*0ea0*/  LOP3.LUT R13, R6, 0x10, RZ, 0xc0, !PT ;  /* 0x00000010060d7812 */ /* 0x000fe200078ec0ff */
[C---:B------:R-:W-:Y:S01]  /*0eb0*/  IMAD R15, R11.reuse, 0x110, RZ ;  /* 0x000001100b0f7824 */ /* 0x040fe200078e02ff */
[----:B------:R-:W-:Y:S01]  /*0ec0*/  LEA R17, R11, R14, 0x6 ;  /* 0x0000000e0b117211 */ /* 0x000fe200078e30ff */
[----:B------:R-:W-:Y:S01]  /*0ed0*/  CS2R R40, SRZ ;  /* 0x0000000000287805 */ /* 0x000fe2000001ff00 */
[--C-:B------:R-:W-:Y:S01]  /*0ee0*/  LOP3.LUT R16, R13, 0x60, R0.reuse, 0xf8, !PT ;  /* 0x000000600d107812 */ /* 0x100fe200078ef800 */
[----:B------:R-:W-:Y:S01]  /*0ef0*/  CS2R R42, SRZ ;  /* 0x00000000002a7805 */ /* 0x000fe2000001ff00 */
[C---:B------:R-:W-:Y:S01]  /*0f00*/  SHF.L.U32 R11, R4.reuse, 0x1, RZ ;  /* 0x00000001040b7819 */ /* 0x040fe200000006ff */
[----:B------:R-:W-:Y:S01]  /*0f10*/  IMAD.HI R4, R4, 0x2, RZ ;  /* 0x0000000204047827 */ /* 0x000fe200078e02ff */
[----:B------:R-:W-:Y:S01]  /*0f20*/  SHF.L.U32 R14, R12, 0x1, RZ ;  /* 0x000000010c0e7819 */ /* 0x000fe200000006ff */
[----:B------:R-:W-:Y:S01]  /*0f30*/  CS2R R60, SRZ ;  /* 0x00000000003c7805 */ /* 0x000fe2000001ff00 */
[----:B------:R-:W-:Y:S01]  /*0f40*/  LOP3.LUT R13, R0, 0x10, RZ, 0xc0, !PT ;  /* 0x00000010000d7812 */ /* 0x000fe200078ec0ff */
[----:B------:R-:W-:Y:S01]  /*0f50*/  CS2R R62, SRZ ;  /* 0x00000000003e7805 */ /* 0x000fe2000001ff00 */
[C---:B------:R-:W-:Y:S01]  /*0f60*/  SHF.L.U32 R5, R3.reuse, 0x1, RZ ;  /* 0x0000000103057819 */ /* 0x040fe200000006ff */
[----:B------:R-:W-:Y:S01]  /*0f70*/  IMAD.HI R3, R3, 0x2, RZ ;  /* 0x0000000203037827 */ /* 0x000fe200078e02ff */
[----:B------:R-:W-:Y:S01]  /*0f80*/  SHF.L.U32 R10, R9, 0x1, RZ ;  /* 0x00000001090a7819 */ /* 0x000fe200000006ff */
[----:B------:R-:W-:Y:S01]  /*0f90*/  CS2R R52, SRZ ;  /* 0x0000000000347805 */ /* 0x000fe2000001ff00 */
[----:B------:R-:W-:Y:S01]  /*0fa0*/  IADD3 R82, P2, P3, R14, c[0x0][0x170], R11 ;  /* 0x00005c000e527a10 */ /* 0x000fe20007b5e00b */
[----:B------:R-:W-:Y:S01]  /*0fb0*/  CS2R R54, SRZ ;  /* 0x0000000000367805 */ /* 0x000fe2000001ff00 */
[----:B------:R-:W-:Y:S01]  /*0fc0*/  SHF.L.U32 R14, R13, 0x7, RZ ;  /* 0x000000070d0e7819 */ /* 0x000fe200000006ff */
[----:B------:R-:W-:Y:S01]  /*0fd0*/  CS2R R48, SRZ ;  /* 0x0000000000307805 */ /* 0x000fe2000001ff00 */
[----:B------:R-:W-:Y:S01]  /*0fe0*/  IADD3 R102, P0, P1, R10, c[0x0][0x168], R5 ;  /* 0x00005a000a667a10 */ /* 0x000fe2000791e005 */
[----:B------:R-:W-:Y:S01]  /*0ff0*/  IMAD.HI R10, R9, 0x2, RZ ;  /* 0x00000002090a7827 */ /* 0x000fe200078e02ff */
[--C-:B------:R-:W-:Y:S01]  /*1000*/  SHF.R.S32.HI R11, RZ, 0x2, R0.reuse ;  /* 0x00000002ff0b7819 */ /* 0x100fe20000011400 */
[----:B------:R-:W-:Y:S01]  /*1010*/  CS2R R50, SRZ ;  /* 0x0000000000327805 */ /* 0x000fe2000001ff00 */
[----:B------:R-:W-:Y:S01]  /*1020*/  SHF.R.U32.HI R5, RZ, 0x5, R0 ;  /* 0x00000005ff057819 */ /* 0x000fe20000011600 */
[----:B------:R-:W-:Y:S01]  /*1030*/  IMAD R19, R13, -0x70, R14 ;  /* 0xffffff900d137824 */ /* 0x000fe200078e020e */
[----:B------:R-:W-:Y:S01]  /*1040*/  SGXT R11, R11, 0x1 ;  /* 0x000000010b0b781a */ /* 0x000fe20000000200 */
[----:B------:R-:W-:Y:S01]  /*1050*/  CS2R R24, SRZ ;  /* 0x0000000000187805 */ /* 0x000fe2000001ff00 */
[----:B------:R-:W-:Y:S01]  /*1060*/  SHF.R.U32.HI R13, RZ, 0x4, R0 ;  /* 0x00000004ff0d7819 */ /* 0x000fe20000011600 */
[----:B------:R-:W-:Y:S01]  /*1070*/  CS2R R26, SRZ ;  /* 0x00000000001a7805 */ /* 0x000fe2000001ff00 */
[----:B------:R-:W-:Y:S01]  /*1080*/  SGXT.U32 R5, R5, 0x2 ;  /* 0x000000020505781a */ /* 0x000fe20000000000 */
[----:B------:R-:W-:Y:S01]  /*1090*/  CS2R R28, SRZ ;  /* 0x00000000001c7805 */ /* 0x000fe2000001ff00 */
[----:B------:R-:W-:Y:S01]  /*10a0*/  LOP3.LUT R15, R15, R16, RZ, 0x3c, !PT ;  /* 0x000000100f0f7212 */ /* 0x000fe200078e3cff */
[----:B------:R-:W-:Y:S01]  /*10b0*/  CS2R R30, SRZ ;  /* 0x00000000001e7805 */ /* 0x000fe2000001ff00 */
[----:B------:R-:W-:Y:S01]  /*10c0*/  IADD3.X R16, R10, c[0x0][0x16c], R3, P0, P1 ;  /* 0x00005b000a107a10 */ /* 0x000fe200007e2403 */
[----:B------:R-:W-:Y:S01]  /*10d0*/  IMAD R5, R5, c[0x0][0x1a4], RZ ;  /* 0x0000690005057a24 */ /* 0x000fe200078e02ff */
[----:B------:R-:W-:Y:S01]  /*10e0*/  LOP3.LUT R11, R11, 0x90, RZ, 0xc0, !PT ;  /* 0x000000900b0b7812 */ /* 0x000fe200078ec0ff */
[----:B------:R-:W-:Y:S01]  /*10f0*/  CS2R R32, SRZ ;  /* 0x0000000000207805 */ /* 0x000fe2000001ff00 */
[----:B------:R-:W-:Y:S01]  /*1100*/  SGXT.U32 R3, R13, 0x3 ;  /* 0x000000030d03781a */ /* 0x000fe20000000000 */
[----:B------:R-:W-:Y:S01]  /*1110*/  CS2R R34, SRZ ;  /* 0x0000000000227805 */ /* 0x000fe2000001ff00 */
[----:B------:R-:W-:Y:S01]  /*1120*/  IADD3 R9, R14, R15, RZ ;  /* 0x0000000f0e097210 */ /* 0x000fe20007ffe0ff */
[----:B------:R-:W-:Y:S01]  /*1130*/  CS2R R36, SRZ ;  /* 0x0000000000247805 */ /* 0x000fe2000001ff00 */
[----:B------:R-:W-:Y:S01]  /*1140*/  MOV R14, c[0x0][0x1a4] ;  /* 0x00006900000e7a02 */ /* 0x000fe20000000f00 */
[----:B------:R-:W-:Y:S01]  /*1150*/  CS2R R38, SRZ ;  /* 0x0000000000267805 */ /* 0x000fe2000001ff00 */
[----:B------:R-:W-:Y:S01]  /*1160*/  LOP3.LUT R13, R11, 0x60, R8, 0xf8, !PT ;  /* 0x000000600b0d7812 */ /* 0x000fe200078ef808 */
[----:B------:R-:W-:Y:S01]  /*1170*/  IMAD.HI R11, R12, 0x2, RZ ;  /* 0x000000020c0b7827 */ /* 0x000fe200078e02ff */
[----:B------:R-:W-:-:S02]  /*1180*/  MOV R21, c[0x0][0x1b8] ;  /* 0x00006e0000157a02 */ /* 0x000fc40000000f00 */
[----:B------:R-:W-:Y:S01]  /*1190*/  LOP3.LUT R10, R13, 0x10, R6, 0x78, !PT ;  /* 0x000000100d0a7812 */ /* 0x000fe200078e7806 */
[----:B------:R-:W-:Y:S01]  /*11a0*/  IMAD R12, R3, c[0x0][0x1b8], RZ ;  /* 0x00006e00030c7a24 */ /* 0x000fe200078e02ff */
[C---:B------:R-:W-:Y:S02]  /*11b0*/  LEA R3, R14.reuse, R5, 0x2 ;  /* 0x000000050e037211 */ /* 0x040fe400078e10ff */
[----:B------:R-:W-:Y:S02]  /*11c0*/  IADD3.X R15, R11, c[0x0][0x174], R4, P2, P3 ;  /* 0x00005d000b0f7a10 */ /* 0x000fe400017e6404 */
[----:B------:R-:W-:Y:S02]  /*11d0*/  LEA R4, R14, R3, 0x2 ;  /* 0x000000030e047211 */ /* 0x000fe400078e10ff */
[-C--:B------:R-:W-:Y:S02]  /*11e0*/  LEA R106, P1, R3, R102.reuse, 0x1 ;  /* 0x00000066036a7211 */ /* 0x080fe400078208ff */
[----:B------:R-:W-:-:S02]  /*11f0*/  LEA R104, P2, R4, R102, 0x1 ;  /* 0x0000006604687211 */ /* 0x000fc400078408ff */
[----:B------:R-:W-:Y:S02]  /*1200*/  LEA R13, R21, R12, 0x3 ;  /* 0x0000000c150d7211 */ /* 0x000fe400078e18ff */
[----:B------:R-:W-:Y:S02]  /*1210*/  LEA R11, R14, R4, 0x2 ;  /* 0x000000040e0b7211 */ /* 0x000fe400078e10ff */
[----:B------:R-:W-:Y:S02]  /*1220*/  LEA.HI.X.SX32 R105, R4, R16, 0x1, P2 ;  /* 0x0000001004697211 */ /* 0x000fe400010f0eff */
[----:B------:R-:W-:Y:S02]  /*1230*/  SHF.R.S32.HI R4, RZ, 0x6, R0 ;  /* 0x00000006ff047819 */ /* 0x000fe40000011400 */
[----:B------:R-:W-:Y:S02]  /*1240*/  LEA R108, P0, R5, R102, 0x1 ;  /* 0x00000066056c7211 */ /* 0x000fe400078008ff */
[----:B------:R-:W-:-:S02]  /*1250*/  LEA.HI.X.SX32 R107, R3, R16, 0x1, P1 ;  /* 0x00000010036b7211 */ /* 0x000fc400008f0eff */
[----:B------:R-:W-:Y:S02]  /*1260*/  LEA R14, R21, R13, 0x3 ;  /* 0x0000000d150e7211 */ /* 0x000fe400078e18ff */
[----:B------:R-:W-:Y:S02]  /*1270*/  LEA R86, P1, R13, R82, 0x1 ;  /* 0x000000520d567211 */ /* 0x000fe400078208ff */
[----:B------:R-:W-:Y:S02]  /*1280*/  SGXT R4, R4, 0x1 ;  /* 0x000000010404781a */ /* 0x000fe40000000200 */
[----:B------:R-:W-:Y:S02]  /*1290*/  LEA R102, P3, R11, R102, 0x1 ;  /* 0x000000660b667211 */ /* 0x000fe400078608ff */
[----:B------:R-:W-:Y:S02]  /*12a0*/  LEA.HI.X.SX32 R109, R5, R16, 0x1, P0 ;  /* 0x00000010056d7211 */ /* 0x000fe400000f0eff */
[----:B------:R-:W-:-:S02]  /*12b0*/  LEA R3, R21, R14, 0x3 ;  /* 0x0000000e15037211 */ /* 0x000fc400078e18ff */
[----:B------:R-:W-:Y:S02]  /*12c0*/  LEA R100, P0, R12, R82, 0x1 ;  /* 0x000000520c647211 */ /* 0x000fe400078008ff */
[----:B------:R-:W-:Y:S02]  /*12d0*/  LEA.HI.X.SX32 R87, R13, R15, 0x1, P1 ;  /* 0x0000000f0d577211 */ /* 0x000fe400008f0eff */
[----:B------:R-:W-:Y:S02]  /*12e0*/  LOP3.LUT R13, R4, 0x90, RZ, 0xc0, !PT ;  /* 0x00000090040d7812 */ /* 0x000fe400078ec0ff */
[----:B------:R-:W-:Y:S02]  /*12f0*/  LEA.HI.X.SX32 R103, R11, R16, 0x1, P3 ;  /* 0x000000100b677211 */ /* 0x000fe400018f0eff */
[-C--:B------:R-:W-:Y:S02]  /*1300*/  LEA R84, P2, R14, R82.reuse, 0x1 ;  /* 0x000000520e547211 */ /* 0x080fe400078408ff */
[----:B------:R-:W-:-:S02]  /*1310*/  LEA R82, P3, R3, R82, 0x1 ;  /* 0x0000005203527211 */ /* 0x000fc400078608ff */
[-C--:B------:R-:W-:Y:S02]  /*1320*/  LEA.HI.X.SX32 R101, R12, R15.reuse, 0x1, P0 ;  /* 0x0000000f0c657211 */ /* 0x080fe400000f0eff */
[----:B------:R-:W-:Y:S02]  /*1330*/  LOP3.LUT R12, R13, 0x7e, R6, 0x78, !PT ;  /* 0x0000007e0d0c7812 */ /* 0x000fe400078e7806 */
[-C--:B------:R-:W-:Y:S02]  /*1340*/  LEA.HI.X.SX32 R85, R14, R15.reuse, 0x1, P2 ;  /* 0x0000000f0e557211 */ /* 0x080fe400010f0eff */
[----:B------:R-:W-:Y:S02]  /*1350*/  LEA.HI.X.SX32 R83, R3, R15, 0x1, P3 ;  /* 0x0000000f03537211 */ /* 0x000fe400018f0eff */
[----:B------:R-:W-:Y:S02]  /*1360*/  IADD3 R10, R10, R19, RZ ;  /* 0x000000130a0a7210 */ /* 0x000fe40007ffe0ff */
[----:B------:R-:W-:-:S02]  /*1370*/  MOV R99, 0xff800000 ;  /* 0xff80000000637802 */ /* 0x000fc40000000f00 */
[----:B------:R-:W-:Y:S02]  /*1380*/  MOV R77, 0x3f800000 ;  /* 0x3f800000004d7802 */ /* 0x000fe40000000f00 */
[----:B------:R-:W-:Y:S02]  /*1390*/  MOV R11, RZ ;  /* 0x000000ff000b7202 */ /* 0x000fe40000000f00 */
[----:B------:R-:W-:Y:S02]  /*13a0*/  MOV R5, RZ ;  /* 0x000000ff00057202 */ /* 0x000fe40000000f00 */
[----:B------:R-:W-:Y:S02]  /*13b0*/  MOV R3, RZ ;  /* 0x000000ff00037202 */ /* 0x000fe40000000f00 */
[----:B------:R-:W-:Y:S02]  /*13c0*/  MOV R76, 0x3f800000 ;  /* 0x3f800000004c7802 */ /* 0x000fe40000000f00 */
[----:B------:R-:W-:-:S02]  /*13d0*/  MOV R15, 0x3f800000 ;  /* 0x3f800000000f7802 */ /* 0x000fc40000000f00 */
[----:B------:R-:W-:Y:S02]  /*13e0*/  MOV R14, 0x3f800000 ;  /* 0x3f800000000e7802 */ /* 0x000fe40000000f00 */
[----:B------:R-:W-:Y:S02]  /*13f0*/  MOV R88, 0xff800000 ;  /* 0xff80000000587802 */ /* 0x000fe40000000f00 */
[----:B------:R-:W-:Y:S02]  /*1400*/  MOV R89, 0xff800000 ;  /* 0xff80000000597802 */ /* 0x000fe40000000f00 */
[----:B------:R-:W-:Y:S02]  /*1410*/  MOV R81, 0xff800000 ;  /* 0xff80000000517802 */ /* 0x000fe40000000f00 */
[----:B------:R-:W-:Y:S02]  /*1420*/  LOP3.LUT R13, R17, 0x30, R6, 0x78, !PT ;  /* 0x00000030110d7812 */ /* 0x000fe400078e7806 */
[----:B------:R-:W-:-:S02]  /*1430*/  LOP3.LUT R4, R12, 0x20, RZ, 0x3c, !PT ;  /* 0x000000200c047812 */ /* 0x000fc400078e3cff */
.L_x_1:
[----:B------:R-:W-:-:S04]  /*1440*/  IMAD.WIDE R16, R11, 0x2, R108 ;  /* 0x000000020b107825 */ /* 0x000fc800078e026c */
[C---:B------:R-:W-:Y:S02]  /*1450*/  IMAD.WIDE R20, R11.reuse, 0x2, R104 ;  /* 0x000000020b147825 */ /* 0x040fe400078e0268 */
[----:B------:R-:W2:Y:S02]  /*1460*/  LDG.E.U16 R17, [R16.64] ;  /* 0x0000000410117981 */ /* 0x000ea4000c1e1500 */
[C---:B------:R-:W-:Y:S02]  /*1470*/  IMAD.WIDE R18, R11.reuse, 0x2, R106 ;  /* 0x000000020b127825 */ /* 0x040fe400078e026a */
[----:B------:R-:W3:Y:S02]  /*1480*/  LDG.E.U16 R21, [R20.64] ;  /* 0x0000000414157981 */ /* 0x000ee4000c1e1500 */
[----:B------:R-:W-:Y:S02]  /*1490*/  IMAD.WIDE R22, R11, 0x2, R102 ;  /* 0x000000020b167825 */ /* 0x000fe400078e0266 */
[----:B------:R-:W4:Y:S04]  /*14a0*/  LDG.E.U16 R19, [R18.64] ;  /* 0x0000000412137981 */ /* 0x000f28000c1e1500 */
[----:B------:R-:W5:Y:S04]  /*14b0*/  LDG.E.U16 R23, [R22.64] ;  /* 0x0000000416177981 */ /* 0x000f68000c1e1500 */
[----:B------:R-:W-:Y:S01]  /*14c0*/  BAR.SYNC.DEFER_BLOCKING 0x0 ;  /* 0x0000000000007b1d */ /* 0x000fe20000010000 */
[----:B------:R-:W-:-:S04]  /*14d0*/  IMAD.WIDE R94, R5, 0x2, R84 ;  /* 0x00000002055e7825 */ /* 0x000fc800078e0254 */
[----:B------:R-:W-:-:S04]  /*14e0*/  IMAD.WIDE R96, R5, 0x2, R82 ;  /* 0x0000000205607825 */ /* 0x000fc800078e0252 */
[----:B------:R-:W-:-:S04]  /*14f0*/  IMAD.WIDE R68, R5, 0x2, R100 ;  /* 0x0000000205447825 */ /* 0x000fc800078e0264 */
[----:B------:R-:W-:Y:S01]  /*1500*/  IMAD.WIDE R70, R5, 0x2, R86 ;  /* 0x0000000205467825 */ /* 0x000fe200078e0256 */
[----:B--2---:R-:W-:Y:S04]  /*1510*/  STS.U16 [R12+0x2000], R17 ;  /* 0x002000110c007388 */ /* 0x004fe80000000400 */
[----:B---3--:R-:W-:Y:S04]  /*1520*/  STS.U16 [R12+0x2200], R21 ;  /* 0x002200150c007388 */ /* 0x008fe80000000400 */
[----:B----4-:R-:W-:Y:S04]  /*1530*/  STS.U16 [R4+0x2100], R19 ;  /* 0x0021001304007388 */ /* 0x010fe80000000400 */
[----:B-----5:R-:W-:Y:S04]  /*1540*/  STS.U16 [R4+0x2300], R23 ;  /* 0x0023001704007388 */ /* 0x020fe80000000400 */
[----:B------:R-:W-:Y:S06]  /*1550*/  BAR.SYNC.DEFER_BLOCKING 0x0 ;  /* 0x0000000000007b1d */ /* 0x000fec0000010000 */
[----:B------:R0:W2:Y:S04]  /*1560*/  LDG.E.U16 R91, [R68.64] ;  /* 0x00000004445b7981 */ /* 0x0000a8000c1e1500 */
[----:B------:R0:W3:Y:S04]  /*1570*/  LDG.E.U16 R93, [R70.64] ;  /* 0x00000004465d7981 */ /* 0x0000e8000c1e1500 */
[----:B------:R1:W4:Y:S04]  /*1580*/  LDG.E.U16 R95, [R94.64] ;  /* 0x000000045e5f7981 */ /* 0x000328000c1e1500 */
[----:B------:R-:W5:Y:S04]  /*1590*/  LDG.E.U16 R97, [R96.64] ;  /* 0x0000000460617981 */ /* 0x000f68000c1e1500 */
[----:B------:R-:W-:Y:S04]  /*15a0*/  LDSM.16.MT88.4 R64, [R9] ;  /* 0x000000000940783b */ /* 0x000fe80000004200 */
[----:B------:R-:W0:Y:S04]  /*15b0*/  LDSM.16.M88.4 R20, [R13+0x2000] ;  /* 0x002000000d14783b */ /* 0x000e280000000200 */
[----:B------:R-:W1:Y:S04]  /*15c0*/  LDSM.16.M88.4 R16, [R13+0x2200] ;  /* 0x002200000d10783b */ /* 0x000e680000000200 */
[----:B------:R-:W1:Y:S04]  /*15d0*/  LDSM.16.MT88.4 R56, [R9+0x1000] ;  /* 0x001000000938783b */ /* 0x000e680000004200 */
[----:B------:R-:W1:Y:S01]  /*15e0*/  LDSM.16.MT88.4 R72, [R9+0x80] ;  /* 0x000080000948783b */ /* 0x000e620000004200 */
[C---:B0-----:R-:W-:Y:S08]  /*15f0*/  HMMA.16816.F32 R44, R64.reuse, R20, RZ ;  /* 0x00000014402c723c */ /* 0x041ff000000018ff */
[----:B-1----:R-:W-:Y:S11]  /*1600*/  HMMA.16816.F32 R64, R64, R16, RZ ;  /* 0x000000104040723c */ /* 0x002ff600000018ff */
[----:B------:R-:W-:Y:S05]  /*1610*/  @!UPT UIADD3 URZ, URZ, URZ, URZ ;  /* 0x0000003f3f3ff290 */ /* 0x000fea000fffe03f */
[C---:B------:R-:W-:Y:S08]  /*1620*/  HMMA.16816.F32 R44, R56.reuse, R22, R44 ;  /* 0x00000016382c723c */ /* 0x040ff0000000182c */
[----:B------:R-:W-:Y:S01]  /*1630*/  HMMA.16816.F32 R56, R56, R18, R64 ;  /* 0x000000123838723c */ /* 0x000fe20000001840 */
[----:B------:R-:W0:Y:S04]  /*1640*/  LDSM.16.MT88.4 R64, [R9+0x1080] ;  /* 0x001080000940783b */ /* 0x000e280000004200 */
[----:B------:R-:W-:Y:S03]  /*1650*/  BAR.SYNC.DEFER_BLOCKING 0x0 ;  /* 0x0000000000007b1d */ /* 0x000fe60000010000 */
[----:B------:R-:W-:Y:S08]  /*1660*/  HMMA.16816.F32 R68, R72, R20, RZ ;  /* 0x000000144844723c */ /* 0x000ff000000018ff */
[----:B------:R-:W-:-:S02]  /*1670*/  FMUL R90, R44, c[0x0][0x188] ;  /* 0x000062002c5a7a20 */ /* 0x000fc40000400000 */
[----:B------:R-:W-:-:S05]  /*1680*/  FMUL R111, R45, c[0x0][0x188] ;  /* 0x000062002d6f7a20 */ /* 0x000fca0000400000 */
[----:B------:R-:W-:Y:S01]  /*1690*/  FMNMX R111, R90, R111, !PT ;  /* 0x0000006f5a6f7209 */ /* 0x000fe20007800000 */
[----:B------:R-:W-:Y:S02]  /*16a0*/  FMUL R20, R56, c[0x0][0x188] ;  /* 0x0000620038147a20 */ /* 0x000fe40000400000 */
[----:B------:R-:W-:Y:S01]  /*16b0*/  FMUL R21, R57, c[0x0][0x188] ;  /* 0x0000620039157a20 */ /* 0x000fe20000400000 */
[----:B------:R-:W-:Y:S02]  /*16c0*/  HMMA.16816.F32 R72, R72, R16, RZ ;  /* 0x000000104848723c */ /* 0x000fe400000018ff */
[----:B------:R-:W-:-:S04]  /*16d0*/  FMNMX R20, R20, R111, !PT ;  /* 0x0000006f14147209 */ /* 0x000fc80007800000 */
[----:B------:R-:W-:-:S05]  /*16e0*/  FMNMX R21, R21, R20, !PT ;  /* 0x0000001415157209 */ /* 0x000fca0007800000 */
[----:B------:R-:W1:Y:S01]  /*16f0*/  SHFL.BFLY PT, R90, R21, 0x2, 0x1f ;  /* 0x0c401f00155a7f89 */ /* 0x000e6200000e0000 */
[----:B0-----:R-:W-:Y:S01]  /*1700*/  HMMA.16816.F32 R68, R64, R22, R68 ;  /* 0x000000164044723c */ /* 0x001fe20000001844 */
[----:B------:R-:W-:Y:S02]  /*1710*/  FMUL R16, R46, c[0x0][0x188] ;  /* 0x000062002e107a20 */ /* 0x000fe40000400000 */
[----:B------:R-:W-:-:S09]  /*1720*/  FMUL R17, R47, c[0x0][0x188] ;  /* 0x000062002f117a20 */ /* 0x000fd20000400000 */
[----:B------:R-:W-:Y:S01]  /*1730*/  HMMA.16816.F32 R72, R64, R18, R72 ;  /* 0x000000124048723c */ /* 0x000fe20000001848 */
[----:B------:R-:W-:Y:S01]  /*1740*/  FMUL R20, R58, c[0x0][0x188] ;  /* 0x000062003a147a20 */ /* 0x000fe20000400000 */
[----:B------:R-:W-:Y:S01]  /*1750*/  FMNMX R17, R16, R17, !PT ;  /* 0x0000001110117209 */ /* 0x000fe20007800000 */
[----:B------:R-:W-:Y:S01]  /*1760*/  FMUL R16, R59, c[0x0][0x188] ;  /* 0x000062003b107a20 */ /* 0x000fe20000400000 */
[----:B-1----:R-:W-:Y:S02]  /*1770*/  FMNMX R90, R21, R90, !PT ;  /* 0x0000005a155a7209 */ /* 0x002fe40007800000 */
[----:B------:R-:W-:-:S03]  /*1780*/  FMNMX R17, R20, R17, !PT ;  /* 0x0000001114117209 */ /* 0x000fc60007800000 */
[----:B------:R-:W0:Y:S01]  /*1790*/  SHFL.BFLY PT, R21, R90, 0x1, 0x1f ;  /* 0x0c201f005a157f89 */ /* 0x000e2200000e0000 */
[----:B------:R-:W-:Y:S02]  /*17a0*/  FMNMX R19, R16, R17, !PT ;  /* 0x0000001110137209 */ /* 0x000fe40007800000 */
[----:B------:R-:W-:Y:S02]  /*17b0*/  FMUL R16, R68, c[0x0][0x188] ;  /* 0x0000620044107a20 */ /* 0x000fe40000400000 */
[----:B------:R-:W-:-:S10]  /*17c0*/  FMUL R17, R69, c[0x0][0x188] ;  /* 0x0000620045117a20 */ /* 0x000fd40000400000 */
[----:B------:R-:W-:Y:S01]  /*17d0*/  FMUL R18, R72, c[0x0][0x188] ;  /* 0x0000620048127a20 */ /* 0x000fe20000400000 */
[----:B------:R-:W-:Y:S01]  /*17e0*/  FMNMX R17, R16, R17, !PT ;  /* 0x0000001110117209 */ /* 0x000fe20007800000 */
[----:B------:R-:W-:-:S03]  /*17f0*/  FMUL R16, R73, c[0x0][0x188] ;  /* 0x0000620049107a20 */ /* 0x000fc60000400000 */
[----:B------:R-:W-:-:S04]  /*1800*/  FMNMX R17, R18, R17, !PT ;  /* 0x0000001112117209 */ /* 0x000fc80007800000 */
[----:B------:R-:W-:Y:S01]  /*1810*/  FMNMX R20, R16, R17, !PT ;  /* 0x0000001110147209 */ /* 0x000fe20007800000 */
[----:B------:R-:W-:Y:S02]  /*1820*/  FMUL R16, R70, c[0x0][0x188] ;  /* 0x0000620046107a20 */ /* 0x000fe40000400000 */
[----:B------:R-:W-:Y:S02]  /*1830*/  FMUL R17, R71, c[0x0][0x188] ;  /* 0x0000620047117a20 */ /* 0x000fe40000400000 */
[----:B------:R-:W-:Y:S01]  /*1840*/  FMUL R18, R74, c[0x0][0x188] ;  /* 0x000062004a127a20 */ /* 0x000fe20000400000 */
[----:B0-----:R-:W-:Y:S02]  /*1850*/  FMNMX R64, R90, R21, !PT ;  /* 0x000000155a407209 */ /* 0x001fe40007800000 */
[----:B------:R-:W0:Y:S01]  /*1860*/  SHFL.BFLY PT, R21, R20, 0x2, 0x1f ;  /* 0x0c401f0014157f89 */ /* 0x000e2200000e0000 */
[----:B------:R-:W-:Y:S01]  /*1870*/  FMNMX R17, R16, R17, !PT ;  /* 0x0000001110117209 */ /* 0x000fe20007800000 */
[----:B------:R-:W-:-:S03]  /*1880*/  FMUL R16, R75, c[0x0][0x188] ;  /* 0x000062004b107a20 */ /* 0x000fc60000400000 */
[----:B------:R-:W-:Y:S01]  /*1890*/  FMNMX R17, R18, R17, !PT ;  /* 0x0000001112117209 */ /* 0x000fe20007800000 */
[----:B------:R-:W1:Y:S03]  /*18a0*/  SHFL.BFLY PT, R22, R19, 0x2, 0x1f ;  /* 0x0c401f0013167f89 */ /* 0x000e6600000e0000 */
[----:B------:R-:W-:-:S05]  /*18b0*/  FMNMX R16, R16, R17, !PT ;  /* 0x0000001110107209 */ /* 0x000fca0007800000 */
[----:B------:R-:W1:Y:S01]  /*18c0*/  SHFL.BFLY PT, R17, R16, 0x2, 0x1f ;  /* 0x0c401f0010117f89 */ /* 0x000e6200000e0000 */
[----:B0-----:R-:W-:-:S05]  /*18d0*/  FMNMX R21, R20, R21, !PT ;  /* 0x0000001514157209 */ /* 0x001fca0007800000 */
[----:B------:R-:W0:Y:S01]  /*18e0*/  SHFL.BFLY PT, R18, R21, 0x1, 0x1f ;  /* 0x0c201f0015127f89 */ /* 0x000e2200000e0000 */
[----:B-1----:R-:W-:-:S05]  /*18f0*/  FMNMX R22, R19, R22, !PT ;  /* 0x0000001613167209 */ /* 0x002fca0007800000 */
[----:B------:R-:W1:Y:S01]  /*1900*/  SHFL.BFLY PT, R19, R22, 0x1, 0x1f ;  /* 0x0c201f0016137f89 */ /* 0x000e6200000e0000 */
[----:B------:R-:W-:-:S05]  /*1910*/  FMNMX R17, R16, R17, !PT ;  /* 0x0000001110117209 */ /* 0x000fca0007800000 */
[----:B------:R-:W1:Y:S01]  /*1920*/  SHFL.BFLY PT, R16, R17, 0x1, 0x1f ;  /* 0x0c201f0011107f89 */ /* 0x000e6200000e0000 */
[----:B------:R-:W-:Y:S02]  /*1930*/  FMNMX R64, R64, R99, !PT ;  /* 0x0000006340407209 */ /* 0x000fe40007800000 */
[----:B0-----:R-:W-:-:S03]  /*1940*/  FMNMX R18, R21, R18, !PT ;  /* 0x0000001215127209 */ /* 0x001fc60007800000 */
[--C-:B------:R-:W-:Y:S01]  /*1950*/  FFMA R44, R44, c[0x0][0x188], -R64.reuse ;  /* 0x000062002c2c7a23 */ /* 0x100fe20000000840 */
[----:B------:R-:W-:Y:S01]  /*1960*/  FMNMX R90, R18, R89, !PT ;  /* 0x00000059125a7209 */ /* 0x000fe20007800000 */
[--C-:B------:R-:W-:Y:S01]  /*1970*/  FFMA R45, R45, c[0x0][0x188], -R64.reuse ;  /* 0x000062002d2d7a23 */ /* 0x100fe20000000840 */
[----:B-1----:R-:W-:Y:S01]  /*1980*/  FMNMX R19, R22, R19, !PT ;  /* 0x0000001316137209 */ /* 0x002fe20007800000 */
[----:B------:R-:W-:Y:S02]  /*1990*/  FFMA R20, R57, c[0x0][0x188], -R64 ;  /* 0x0000620039147a23 */ /* 0x000fe40000000840 */
[----:B------:R-:W-:Y:S01]  /*19a0*/  FFMA R68, R68, c[0x0][0x188], -R90 ;  /* 0x0000620044447a23 */ /* 0x000fe2000000085a */
[----:B------:R-:W-:Y:S01]  /*19b0*/  FMNMX R65, R19, R88, !PT ;  /* 0x0000005813417209 */ /* 0x000fe20007800000 */
[----:B------:R-:W-:Y:S02]  /*19c0*/  FMUL R44, R44, 1.4426950216293334961 ;  /* 0x3fb8aa3b2c2c7820 */ /* 0x000fe40000400000 */
[----:B------:R-:W-:Y:S01]  /*19d0*/  FMUL R45, R45, 1.4426950216293334961 ;  /* 0x3fb8aa3b2d2d7820 */ /* 0x000fe20000400000 */
[----:B------:R-:W-:Y:S01]  /*19e0*/  FMNMX R16, R17, R16, !PT ;  /* 0x0000001011107209 */ /* 0x000fe20007800000 */
[----:B------:R-:W-:-:S02]  /*19f0*/  FFMA R56, R56, c[0x0][0x188], -R64 ;  /* 0x0000620038387a23 */ /* 0x000fc40000000840 */
[----:B------:R-:W-:Y:S02]  /*1a00*/  FMUL R20, R20, 1.4426950216293334961 ;  /* 0x3fb8aa3b14147820 */ /* 0x000fe40000400000 */
[----:B------:R-:W-:Y:S01]  /*1a10*/  FMUL R68, R68, 1.4426950216293334961 ;  /* 0x3fb8aa3b44447820 */ /* 0x000fe20000400000 */
[----:B------:R-:W-:Y:S01]  /*1a20*/  MUFU.EX2 R44, R44 ;  /* 0x0000002c002c7308 */ /* 0x000fe20000000800 */
[----:B------:R-:W-:Y:S02]  /*1a30*/  FADD R18, -R65, R88 ;  /* 0x0000005841127221 */ /* 0x000fe40000000100 */
[----:B------:R-:W-:Y:S02]  /*1a40*/  FMUL R56, R56, 1.4426950216293334961 ;  /* 0x3fb8aa3b38387820 */ /* 0x000fe40000400000 */
[----:B------:R-:W-:-:S03]  /*1a50*/  FFMA R46, R46, c[0x0][0x188], -R65 ;  /* 0x000062002e2e7a23 */ /* 0x000fc60000000841 */
[----:B------:R-:W0:Y:S01]  /*1a60*/  MUFU.EX2 R45, R45 ;  /* 0x0000002d002d7308 */ /* 0x000e220000000800 */
[----:B------:R-:W-:Y:S02]  /*1a70*/  FFMA R47, R47, c[0x0][0x188], -R65 ;  /* 0x000062002f2f7a23 */ /* 0x000fe40000000841 */
[----:B------:R-:W-:-:S05]  /*1a80*/  FMUL R46, R46, 1.4426950216293334961 ;  /* 0x3fb8aa3b2e2e7820 */ /* 0x000fca0000400000 */
[----:B------:R1:W-:Y:S01]  /*1a90*/  MUFU.EX2 R92, R20 ;  /* 0x00000014005c7308 */ /* 0x0003e20000000800 */
[----:B------:R-:W-:-:S07]  /*1aa0*/  FFMA R72, R72, c[0x0][0x188], -R90 ;  /* 0x0000620048487a23 */ /* 0x000fce000000085a */
[----:B------:R0:W-:Y:S01]  /*1ab0*/  MUFU.EX2 R88, R68 ;  /* 0x0000004400587308 */ /* 0x0001e20000000800 */
[----:B-1----:R-:W-:Y:S02]  /*1ac0*/  FADD R20, -R90, R89 ;  /* 0x000000595a147221 */ /* 0x002fe40000000100 */
[----:B------:R-:W-:Y:S01]  /*1ad0*/  FMUL R47, R47, 1.4426950216293334961 ;  /* 0x3fb8aa3b2f2f7820 */ /* 0x000fe20000400000 */
[----:B0-----:R-:W-:-:S04]  /*1ae0*/  FMNMX R68, R16, R81, !PT ;  /* 0x0000005110447209 */ /* 0x001fc80007800000 */
[----:B------:R0:W-:Y:S01]  /*1af0*/  MUFU.EX2 R57, R56 ;  /* 0x0000003800397308 */ /* 0x0001e20000000800 */
[----:B------:R-:W-:Y:S02]  /*1b00*/  FFMA R58, R58, c[0x0][0x188], -R65 ;  /* 0x000062003a3a7a23 */ /* 0x000fe40000000841 */
[----:B------:R-:W-:Y:S02]  /*1b10*/  FFMA R73, R73, c[0x0][0x188], -R90 ;  /* 0x0000620049497a23 */ /* 0x000fe4000000085a */
[----:B------:R-:W-:Y:S02]  /*1b20*/  FADD R19, -R64, R99 ;  /* 0x0000006340137221 */ /* 0x000fe40000000100 */
[----:B0-----:R-:W-:Y:S02]  /*1b30*/  FMUL R56, R20, 1.4426950216293334961 ;  /* 0x3fb8aa3b14387820 */ /* 0x001fe40000400000 */
[----:B------:R-:W-:Y:S01]  /*1b40*/  FFMA R20, R70, c[0x0][0x188], -R68 ;  /* 0x0000620046147a23 */ /* 0x000fe20000000844 */
[----:B------:R0:W-:Y:S01]  /*1b50*/  MUFU.EX2 R94, R46 ;  /* 0x0000002e005e7308 */ /* 0x0001e20000000800 */
[----:B------:R-:W-:Y:S01]  /*1b60*/  FFMA R69, R69, c[0x0][0x188], -R90 ;  /* 0x0000620045457a23 */ /* 0x000fe2000000085a */
[----:B--2---:R-:W-:Y:S01]  /*1b70*/  STS.U16 [R12+0x2000], R91 ;  /* 0x0020005b0c007388 */ /* 0x004fe20000000400 */
[----:B------:R-:W-:-:S03]  /*1b80*/  FFMA R71, R71, c[0x0][0x188], -R68 ;  /* 0x0000620047477a23 */ /* 0x000fc60000000844 */
[----:B---3--:R-:W-:Y:S01]  /*1b90*/  STS.U16 [R12+0x2100], R93 ;  /* 0x0021005d0c007388 */ /* 0x008fe20000000400 */
[----:B------:R-:W-:Y:S01]  /*1ba0*/  FMUL R58, R58, 1.4426950216293334961 ;  /* 0x3fb8aa3b3a3a7820 */ /* 0x000fe20000400000 */
[----:B------:R1:W2:Y:S01]  /*1bb0*/  MUFU.EX2 R99, R47 ;  /* 0x0000002f00637308 */ /* 0x0002a20000000800 */
[----:B0-----:R-:W-:Y:S01]  /*1bc0*/  FMUL R46, R72, 1.4426950216293334961 ;  /* 0x3fb8aa3b482e7820 */ /* 0x001fe20000400000 */
[----:B----4-:R-:W-:Y:S01]  /*1bd0*/  STS.U16 [R12+0x2200], R95 ;  /* 0x0022005f0c007388 */ /* 0x010fe20000000400 */
[----:B------:R-:W-:-:S03]  /*1be0*/  FMUL R72, R20, 1.4426950216293334961 ;  /* 0x3fb8aa3b14487820 */ /* 0x000fc60000400000 */
[----:B-----5:R-:W-:Y:S01]  /*1bf0*/  STS.U16 [R12+0x2300], R97 ;  /* 0x002300610c007388 */ /* 0x020fe20000000400 */
[----:B------:R-:W-:-:S03]  /*1c00*/  FFMA R74, R74, c[0x0][0x188], -R68 ;  /* 0x000062004a4a7a23 */ /* 0x000fc60000000844 */
[----:B------:R-:W-:Y:S01]  /*1c10*/  BAR.SYNC.DEFER_BLOCKING 0x0 ;  /* 0x0000000000007b1d */ /* 0x000fe20000010000 */
[----:B-1----:R-:W-:Y:S02]  /*1c20*/  FMUL R47, R73, 1.4426950216293334961 ;  /* 0x3fb8aa3b492f7820 */ /* 0x002fe40000400000 */
[----:B------:R-:W-:Y:S02]  /*1c30*/  FMUL R66, R19, 1.4426950216293334961 ;  /* 0x3fb8aa3b13427820 */ /* 0x000fe40000400000 */
[----:B------:R-:W-:Y:S02]  /*1c40*/  FMUL R69, R69, 1.4426950216293334961 ;  /* 0x3fb8aa3b45457820 */ /* 0x000fe40000400000 */
[----:B------:R-:W-:Y:S01]  /*1c50*/  FMUL R73, R71, 1.4426950216293334961 ;  /* 0x3fb8aa3b47497820 */ /* 0x000fe20000400000 */
[----:B------:R0:W-:Y:S01]  /*1c60*/  MUFU.EX2 R70, R56 ;  /* 0x0000003800467308 */ /* 0x0001e20000000800 */
[----:B------:R-:W-:Y:S02]  /*1c70*/  FFMA R19, R59, c[0x0][0x188], -R65 ;  /* 0x000062003b137a23 */ /* 0x000fe40000000841 */
[----:B------:R-:W-:-:S02]  /*1c80*/  FFMA R75, R75, c[0x0][0x188], -R68 ;  /* 0x000062004b4b7a23 */ /* 0x000fc40000000844 */
[----:B------:R-:W-:-:S03]  /*1c90*/  FMUL R74, R74, 1.4426950216293334961 ;  /* 0x3fb8aa3b4a4a7820 */ /* 0x000fc60000400000 */
[----:B------:R1:W-:Y:S01]  /*1ca0*/  MUFU.EX2 R59, R58 ;  /* 0x0000003a003b7308 */ /* 0x0003e20000000800 */
[----:B0-----:R-:W-:Y:S01]  /*1cb0*/  F2FP.PACK_AB R56, R45, R44 ;  /* 0x0000002c2d38723e */ /* 0x001fe200000000ff */
[----:B------:R-:W-:Y:S02]  /*1cc0*/  FMUL R75, R75, 1.4426950216293334961 ;  /* 0x3fb8aa3b4b4b7820 */ /* 0x000fe40000400000 */
[----:B------:R-:W-:-:S04]  /*1cd0*/  FMUL R19, R19, 1.4426950216293334961 ;  /* 0x3fb8aa3b13137820 */ /* 0x000fc80000400000 */
[----:B------:R-:W0:Y:S01]  /*1ce0*/  MUFU.EX2 R111, R69 ;  /* 0x00000045006f7308 */ /* 0x000e220000000800 */
[----:B-1----:R-:W-:Y:S01]  /*1cf0*/  FADD R58, R44, R45 ;  /* 0x0000002d2c3a7221 */ /* 0x002fe20000000000 */
[----:B------:R-:W-:Y:S06]  /*1d00*/  LDSM.16.M88.4 R20, [R10+0x2200] ;  /* 0x002200000a14783b */ /* 0x000fec0000000200 */
[----:B------:R-:W-:Y:S08]  /*1d10*/  MUFU.EX2 R72, R72 ;  /* 0x0000004800487308 */ /* 0x000ff00000000800 */
[----:B------:R1:W3:Y:S01]  /*1d20*/  MUFU.EX2 R45, R73 ;  /* 0x00000049002d7308 */ /* 0x0002e20000000800 */
[----:B------:R-:W-:-:S07]  /*1d30*/  FMUL R18, R18, 1.4426950216293334961 ;  /* 0x3fb8aa3b12127820 */ /* 0x000fce0000400000 */
[----:B------:R-:W4:Y:S08]  /*1d40*/  MUFU.EX2 R46, R46 ;  /* 0x0000002e002e7308 */ /* 0x000f300000000800 */
[----:B------:R-:W5:Y:S01]  /*1d50*/  MUFU.EX2 R74, R74 ;  /* 0x0000004a004a7308 */ /* 0x000f620000000800 */
[----:B-1----:R-:W-:-:S07]  /*1d60*/  FADD R73, -R68, R81 ;  /* 0x0000005144497221 */ /* 0x002fce0000000100 */
[----:B------:R-:W1:Y:S08]  /*1d70*/  MUFU.EX2 R96, R19 ;  /* 0x0000001300607308 */ /* 0x000e700000000800 */
[----:B------:R-:W1:Y:S08]  /*1d80*/  MUFU.EX2 R47, R47 ;  /* 0x0000002f002f7308 */ /* 0x000e700000000800 */
[----:B------:R-:W1:Y:S01]  /*1d90*/  MUFU.EX2 R75, R75 ;  /* 0x0000004b004b7308 */ /* 0x000e620000000800 */
[----:B--2---:R-:W-:-:S02]  /*1da0*/  FADD R98, R94, R99 ;  /* 0x000000635e627221 */ /* 0x004fc40000000000 */
[----:B0-----:R-:W-:Y:S02]  /*1db0*/  FADD R89, R88, R111 ;  /* 0x0000006f58597221 */ /* 0x001fe40000000000 */
[----:B---3--:R-:W-:-:S03]  /*1dc0*/  FADD R81, R72, R45 ;  /* 0x0000002d48517221 */ /* 0x008fc60000000000 */
[----:B------:R0:W2:Y:S01]  /*1dd0*/  MUFU.EX2 R67, R18 ;  /* 0x0000001200437308 */ /* 0x0000a20000000800 */
[----:B------:R-:W-:Y:S01]  /*1de0*/  F2FP.PACK_AB R44, R111, R88 ;  /* 0x000000586f2c723e */ /* 0x000fe200000000ff */
[----:B------:R-:W-:Y:S01]  /*1df0*/  FADD R69, R57, R58 ;  /* 0x0000003a39457221 */ /* 0x000fe20000000000 */
[----:B------:R-:W-:Y:S01]  /*1e00*/  F2FP.PACK_AB R45, R45, R72 ;  /* 0x000000482d2d723e */ /* 0x000fe200000000ff */
[----:B------:R-:W-:Y:S02]  /*1e10*/  FADD R71, R59, R98 ;  /* 0x000000623b477221 */ /* 0x000fe40000000000 */
[----:B----4-:R-:W-:Y:S01]  /*1e20*/  FADD R72, R46, R89 ;  /* 0x000000592e487221 */ /* 0x010fe20000000000 */
[----:B0-----:R-:W-:Y:S01]  /*1e30*/  LDSM.16.M88.4 R16, [R10+0x2000] ;  /* 0x002000000a10783b */ /* 0x001fe20000000200 */
[----:B-----5:R-:W-:Y:S02]  /*1e40*/  FADD R88, R74, R81 ;  /* 0x000000514a587221 */ /* 0x020fe40000000000 */
[----:B------:R-:W-:-:S02]  /*1e50*/  FADD R69, R92, R69 ;  /* 0x000000455c457221 */ /* 0x000fc40000000000 */
[----:B-1----:R-:W-:Y:S02]  /*1e60*/  FADD R71, R96, R71 ;  /* 0x0000004760477221 */ /* 0x002fe40000000000 */
[----:B------:R-:W-:Y:S02]  /*1e70*/  FADD R72, R47, R72 ;  /* 0x000000482f487221 */ /* 0x000fe40000000000 */
[----:B------:R-:W-:Y:S01]  /*1e80*/  FADD R88, R75, R88 ;  /* 0x000000584b587221 */ /* 0x000fe20000000000 */
[----:B------:R-:W-:Y:S01]  /*1e90*/  F2FP.PACK_AB R58, R92, R57 ;  /* 0x000000395c3a723e */ /* 0x000fe200000000ff */
[----:B------:R-:W-:Y:S01]  /*1ea0*/  FMUL R73, R73, 1.4426950216293334961 ;  /* 0x3fb8aa3b49497820 */ /* 0x000fe20000400000 */
[----:B------:R-:W-:Y:S01]  /*1eb0*/  F2FP.PACK_AB R57, R99, R94 ;  /* 0x0000005e6339723e */ /* 0x000fe200000000ff */
[----:B------:R-:W0:Y:S04]  /*1ec0*/  SHFL.BFLY PT, R92, R69, 0x2, 0x1f ;  /* 0x0c401f00455c7f89 */ /* 0x000e2800000e0000 */
[----:B------:R-:W1:Y:S04]  /*1ed0*/  SHFL.BFLY PT, R94, R71, 0x2, 0x1f ;  /* 0x0c401f00475e7f89 */ /* 0x000e6800000e0000 */
[----:B------:R-:W3:Y:S04]  /*1ee0*/  SHFL.BFLY PT, R81, R72, 0x2, 0x1f ;  /* 0x0c401f0048517f89 */ /* 0x000ee800000e0000 */
[----:B------:R-:W4:Y:S01]  /*1ef0*/  SHFL.BFLY PT, R89, R88, 0x2, 0x1f ;  /* 0x0c401f0058597f89 */ /* 0x000f2200000e0000 */
[----:B------:R-:W5:Y:S08]  /*1f00*/  MUFU.EX2 R66, R66 ;  /* 0x0000004200427308 */ /* 0x000f700000000800 */
[----:B------:R-:W0:Y:S01]  /*1f10*/  MUFU.EX2 R73, R73 ;  /* 0x0000004900497308 */ /* 0x000e220000000800 */
[----:B------:R-:W-:Y:S01]  /*1f20*/  F2FP.PACK_AB R46, R47, R46 ;  /* 0x0000002e2f2e723e */ /* 0x000fe200000000ff */
[C---:B--2---:R-:W-:Y:S01]  /*1f30*/  FMUL R42, R67.reuse, R42 ;  /* 0x0000002a432a7220 */ /* 0x044fe20000400000 */
[----:B------:R-:W-:Y:S01]  /*1f40*/  F2FP.PACK_AB R59, R96, R59 ;  /* 0x0000003b603b723e */ /* 0x000fe200000000ff */
[----:B------:R-:W-:Y:S01]  /*1f50*/  FMUL R43, R67, R43 ;  /* 0x0000002b432b7220 */ /* 0x000fe20000400000 */
[----:B------:R-:W-:Y:S01]  /*1f60*/  F2FP.PACK_AB R47, R75, R74 ;  /* 0x0000004a4b2f723e */ /* 0x000fe200000000ff */
[----:B------:R-:W-:-:S02]  /*1f70*/  FMUL R62, R67, R62 ;  /* 0x0000003e433e7220 */ /* 0x000fc40000400000 */
[C---:B-----5:R-:W-:Y:S02]  /*1f80*/  FMUL R40, R66.reuse, R40 ;  /* 0x0000002842287220 */ /* 0x060fe40000400000 */
[C---:B------:R-:W-:Y:S02]  /*1f90*/  FMUL R41, R66.reuse, R41 ;  /* 0x0000002942297220 */ /* 0x040fe40000400000 */
[C---:B------:R-:W-:Y:S02]  /*1fa0*/  FMUL R60, R66.reuse, R60 ;  /* 0x0000003c423c7220 */ /* 0x040fe40000400000 */
[----:B------:R-:W-:Y:S02]  /*1fb0*/  FMUL R61, R66, R61 ;  /* 0x0000003d423d7220 */ /* 0x000fe40000400000 */
[----:B------:R-:W-:Y:S02]  /*1fc0*/  FMUL R63, R67, R63 ;  /* 0x0000003f433f7220 */ /* 0x000fe40000400000 */
[----:B------:R-:W-:-:S02]  /*1fd0*/  FMUL R24, R70, R24 ;  /* 0x0000001846187220 */ /* 0x000fc40000400000 */
[C---:B------:R-:W-:Y:S02]  /*1fe0*/  FMUL R25, R70.reuse, R25 ;  /* 0x0000001946197220 */ /* 0x040fe40000400000 */
[C---:B0-----:R-:W-:Y:S02]  /*1ff0*/  FMUL R26, R73.reuse, R26 ;  /* 0x0000001a491a7220 */ /* 0x041fe40000400000 */
[C---:B------:R-:W-:Y:S02]  /*2000*/  FMUL R27, R73.reuse, R27 ;  /* 0x0000001b491b7220 */ /* 0x040fe40000400000 */
[C---:B------:R-:W-:Y:S02]  /*2010*/  FMUL R28, R70.reuse, R28 ;  /* 0x0000001c461c7220 */ /* 0x040fe40000400000 */
[----:B------:R-:W-:Y:S02]  /*2020*/  FMUL R29, R70, R29 ;  /* 0x0000001d461d7220 */ /* 0x000fe40000400000 */
[----:B------:R-:W-:-:S02]  /*2030*/  FMUL R30, R73, R30 ;  /* 0x0000001e491e7220 */ /* 0x000fc40000400000 */
[----:B------:R-:W-:Y:S02]  /*2040*/  FMUL R31, R73, R31 ;  /* 0x0000001f491f7220 */ /* 0x000fe40000400000 */
[----:B------:R-:W-:Y:S02]  /*2050*/  FADD R92, R69, R92 ;  /* 0x0000005c455c7221 */ /* 0x000fe40000000000 */
[----:B-1----:R-:W-:Y:S02]  /*2060*/  FADD R94, R71, R94 ;  /* 0x0000005e475e7221 */ /* 0x002fe40000000000 */
[----:B---3--:R-:W-:Y:S02]  /*2070*/  FADD R81, R72, R81 ;  /* 0x0000005148517221 */ /* 0x008fe40000000000 */
[----:B----4-:R-:W-:Y:S01]  /*2080*/  FADD R89, R88, R89 ;  /* 0x0000005958597221 */ /* 0x010fe20000000000 */
[C---:B------:R-:W-:Y:S08]  /*2090*/  HMMA.16816.F32 R40, R56.reuse, R16, R40 ;  /* 0x000000103828723c */ /* 0x040ff00000001828 */
[----:B------:R-:W-:Y:S08]  /*20a0*/  HMMA.16816.F32 R60, R56, R18, R60 ;  /* 0x00000012383c723c */ /* 0x000ff0000000183c */
[C---:B------:R-:W-:Y:S01]  /*20b0*/  HMMA.16816.F32 R24, R44.reuse, R16, R24 ;  /* 0x000000102c18723c */ /* 0x040fe20000001818 */
[----:B------:R-:W0:Y:S04]  /*20c0*/  SHFL.BFLY PT, R17, R92, 0x1, 0x1f ;  /* 0x0c201f005c117f89 */ /* 0x000e2800000e0000 */
[----:B------:R-:W-:Y:S03]  /*20d0*/  SHFL.BFLY PT, R16, R81, 0x1, 0x1f ;  /* 0x0c201f0051107f89 */ /* 0x000fe600000e0000 */
[----:B------:R-:W-:Y:S01]  /*20e0*/  HMMA.16816.F32 R28, R44, R18, R28 ;  /* 0x000000122c1c723c */ /* 0x000fe2000000181c */
[----:B------:R-:W1:Y:S04]  /*20f0*/  SHFL.BFLY PT, R19, R94, 0x1, 0x1f ;  /* 0x0c201f005e137f89 */ /* 0x000e6800000e0000 */
[----:B------:R-:W2:Y:S01]  /*2100*/  SHFL.BFLY PT, R18, R89, 0x1, 0x1f ;  /* 0x0c201f0059127f89 */ /* 0x000ea200000e0000 */
[----:B------:R-:W-:Y:S01]  /*2110*/  IADD3 R3, R3, 0x10, RZ ;  /* 0x0000001003037810 */ /* 0x000fe20007ffe0ff */
[----:B------:R-:W-:-:S03]  /*2120*/  FMUL R52, R66, R52 ;  /* 0x0000003442347220 */ /* 0x000fc60000400000 */
[----:B------:R-:W-:Y:S01]  /*2130*/  ISETP.GE.AND P0, PT, R3, c[0x0][0x1d0], PT ;  /* 0x0000740003007a0c */ /* 0x000fe20003f06270 */
[----:B------:R-:W-:Y:S02]  /*2140*/  FMUL R53, R66, R53 ;  /* 0x0000003542357220 */ /* 0x000fe40000400000 */
[C---:B------:R-:W-:Y:S02]  /*2150*/  FMUL R54, R67.reuse, R54 ;  /* 0x0000003643367220 */ /* 0x040fe40000400000 */
[----:B------:R-:W-:Y:S02]  /*2160*/  FMUL R55, R67, R55 ;  /* 0x0000003743377220 */ /* 0x000fe40000400000 */
[C---:B------:R-:W-:Y:S02]  /*2170*/  FMUL R32, R70.reuse, R32 ;  /* 0x0000002046207220 */ /* 0x040fe40000400000 */
[----:B------:R-:W-:Y:S02]  /*2180*/  FMUL R33, R70, R33 ;  /* 0x0000002146217220 */ /* 0x000fe40000400000 */
[----:B------:R-:W-:-:S02]  /*2190*/  FMUL R34, R73, R34 ;  /* 0x0000002249227220 */ /* 0x000fc40000400000 */
        /* <DEDUP_REMOVED lines=8> */
[----:B------:R-:W-:Y:S01]  /*2220*/  FMUL R39, R73, R39 ;  /* 0x0000002749277220 */ /* 0x000fe20000400000 */
[----:B------:R-:W-:Y:S01]  /*2230*/  HMMA.16816.F32 R52, R56, R20, R52 ;  /* 0x000000143834723c */ /* 0x000fe20000001834 */
[----:B0-----:R-:W-:Y:S02]  /*2240*/  FADD R17, R92, R17 ;  /* 0x000000115c117221 */ /* 0x001fe40000000000 */
[----:B-1----:R-:W-:Y:S02]  /*2250*/  FADD R19, R94, R19 ;  /* 0x000000135e137221 */ /* 0x002fe40000000000 */
[----:B------:R-:W-:-:S03]  /*2260*/  FADD R16, R81, R16 ;  /* 0x0000001051107221 */ /* 0x000fc60000000000 */
[----:B------:R-:W-:Y:S01]  /*2270*/  HMMA.16816.F32 R32, R44, R20, R32 ;  /* 0x000000142c20723c */ /* 0x000fe20000001820 */
[----:B--2---:R-:W-:Y:S01]  /*2280*/  FADD R18, R89, R18 ;  /* 0x0000001259127221 */ /* 0x004fe20000000000 */
[----:B------:R-:W-:-:S05]  /*2290*/  MOV R99, R64 ;  /* 0x0000004000637202 */ /* 0x000fca0000000f00 */
[----:B------:R-:W-:Y:S01]  /*22a0*/  MOV R20, 0x10 ;  /* 0x0000001000147802 */ /* 0x000fe20000000f00 */
[----:B------:R-:W-:Y:S01]  /*22b0*/  HMMA.16816.F32 R48, R56, R22, R48 ;  /* 0x000000163830723c */ /* 0x000fe20000001830 */
[----:B------:R-:W-:Y:S01]  /*22c0*/  FFMA R77, R66, R77, R17 ;  /* 0x0000004d424d7223 */ /* 0x000fe20000000011 */
[----:B------:R-:W-:Y:S01]  /*22d0*/  MOV R88, R65 ;  /* 0x0000004100587202 */ /* 0x000fe20000000f00 */
[----:B------:R-:W-:Y:S01]  /*22e0*/  FFMA R76, R67, R76, R19 ;  /* 0x0000004c434c7223 */ /* 0x000fe20000000013 */
[----:B------:R-:W-:Y:S01]  /*22f0*/  MOV R89, R90 ;  /* 0x0000005a00597202 */ /* 0x000fe20000000f00 */
[----:B------:R-:W-:-:S03]  /*2300*/  IMAD R5, R20, c[0x0][0x1b4], R5 ;  /* 0x00006d0014057a24 */ /* 0x000fc600078e0205 */
[----:B------:R-:W-:Y:S01]  /*2310*/  HMMA.16816.F32 R36, R44, R22, R36 ;  /* 0x000000162c24723c */ /* 0x000fe20000001824 */
[----:B------:R-:W-:Y:S01]  /*2320*/  IMAD R11, R20, c[0x0][0x1a4], R11 ;  /* 0x00006900140b7a24 */ /* 0x000fe200078e020b */
[----:B------:R-:W-:Y:S01]  /*2330*/  MOV R81, R68 ;  /* 0x0000004400517202 */ /* 0x000fe20000000f00 */
[----:B------:R-:W-:Y:S02]  /*2340*/  FFMA R15, R70, R15, R16 ;  /* 0x0000000f460f7223 */ /* 0x000fe40000000010 */
[----:B------:R-:W-:Y:S01]  /*2350*/  FFMA R14, R73, R14, R18 ;  /* 0x0000000e490e7223 */ /* 0x000fe20000000012 */
[----:B------:R-:W-:Y:S05]  /*2360*/  @!P0 BRA `(.L_x_1) ;  /* 0xfffff0d000008947 */ /* 0x000fea000383ffff */
.L_x_0:
[----:B------:R-:W-:Y:S01]  /*2370*/  SHF.L.U32 R4, R0, 0x8, RZ ;  /* 0x0000000800047819 */ /* 0x000fe200000006ff */
[----:B------:R-:W-:Y:S01]  /*2380*/  BAR.SYNC.DEFER_BLOCKING 0x0 ;  /* 0x0000000000007b1d */ /* 0x000fe20000010000 */
[----:B------:R-:W-:Y:S01]  /*2390*/  LOP3.LUT R10, R7, 0x38, RZ, 0xc0, !PT ;  /* 0x00000038070a7812 */ /* 0x000fe200078ec0ff */
[----:B------:R-:W-:Y:S01]  /*23a0*/  FMUL R7, R76, 8388608 ;  /* 0x4b0000004c077820 */ /* 0x000fe20000400000 */
[----:B------:R-:W-:Y:S01]  /*23b0*/  LOP3.LUT R5, R4, 0x1800, RZ, 0xc0, !PT ;  /* 0x0000180004057812 */ /* 0x000fe200078ec0ff */
[----:B------:R-:W-:Y:S01]  /*23c0*/  FMUL R4, R77, 8388608 ;  /* 0x4b0000004d047820 */ /* 0x000fe20000400000 */
[----:B------:R-:W-:-:S02]  /*23d0*/  LOP3.LUT R3, R0, 0x70, RZ, 0xc0, !PT ;  /* 0x0000007000037812 */ /* 0x000fc400078ec0ff */
[----:B------:R-:W-:Y:S02]  /*23e0*/  FSETP.GEU.AND P0, PT, R77, 1.175494350822287508e-38, PT ;  /* 0x008000004d00780b */ /* 0x000fe40003f0e000 */
[----:B------:R-:W-:Y:S02]  /*23f0*/  FSETP.GEU.AND P2, PT, R76, 1.175494350822287508e-38, PT ;  /* 0x008000004c00780b */ /* 0x000fe40003f4e000 */
[----:B------:R-:W-:Y:S01]  /*2400*/  LEA R23, R3, R10, 0x2 ;  /* 0x0000000a03177211 */ /* 0x000fe200078e10ff */
[----:B------:R-:W-:Y:S01]  /*2410*/  IMAD R10, R79, c[0x0][0x1c4], RZ ;  /* 0x000071004f0a7a24 */ /* 0x000fe200078e02ff */
[----:B------:R-:W-:Y:S02]  /*2420*/  FSEL R3, R4, R77, !P0 ;  /* 0x0000004d04037208 */ /* 0x000fe40004000000 */
[----:B------:R-:W-:Y:S02]  /*2430*/  FSEL R7, R7, R76, !P2 ;  /* 0x0000004c07077208 */ /* 0x000fe40005000000 */
[----:B------:R-:W-:-:S02]  /*2440*/  IADD3 R12, R3, -0x3f3504f3, RZ ;  /* 0xc0cafb0d030c7810 */ /* 0x000fc40007ffe0ff */
[----:B------:R-:W-:Y:S02]  /*2450*/  MOV R22, R14 ;  /* 0x0000000e00167202 */ /* 0x000fe40000000f00 */
[----:B------:R-:W-:Y:S02]  /*2460*/  IADD3 R18, R7, -0x3f3504f3, RZ ;  /* 0xc0cafb0d07127810 */ /* 0x000fe40007ffe0ff */
[----:B------:R-:W-:Y:S01]  /*2470*/  MOV R46, R27 ;  /* 0x0000001b002e7202 */ /* 0x000fe20000000f00 */
[----:B------:R-:W-:Y:S01]  /*2480*/  FMUL R9, R22, 8388608 ;  /* 0x4b00000016097820 */ /* 0x000fe20000400000 */
[----:B------:R-:W-:Y:S02]  /*2490*/  SHF.L.U32 R16, R0, 0xa, RZ ;  /* 0x0000000a00107819 */ /* 0x000fe400000006ff */
[----:B------:R-:W-:Y:S02]  /*24a0*/  MOV R27, R15 ;  /* 0x0000000f001b7202 */ /* 0x000fe40000000f00 */
[----:B------:R-:W-:-:S02]  /*24b0*/  MOV R44, R30 ;  /* 0x0000001e002c7202 */ /* 0x000fc40000000f00 */
[----:B------:R-:W-:Y:S02]  /*24c0*/  LOP3.LUT R12, R12, 0xff800000, RZ, 0xc0, !PT ;  /* 0xff8000000c0c7812 */ /* 0x000fe400078ec0ff */
[----:B------:R-:W-:Y:S02]  /*24d0*/  MOV R30, R33 ;  /* 0x00000021001e7202 */ /* 0x000fe40000000f00 */
[----:B------:R-:W-:Y:S01]  /*24e0*/  LOP3.LUT R18, R18, 0xff800000, RZ, 0xc0, !PT ;  /* 0xff80000012127812 */ /* 0x000fe200078ec0ff */
[----:B------:R-:W0:Y:S01]  /*24f0*/  I2F R11, R12 ;  /* 0x0000000c000b7306 */ /* 0x000e220000201400 */
[----:B------:R-:W-:Y:S02]  /*2500*/  FSETP.GT.AND P1, PT, |R22|, 8.50705917302346158658e+37, PT ;  /* 0x7e8000001600780b */ /* 0x000fe40003f24200 */
[----:B------:R-:W-:Y:S01]  /*2510*/  LOP3.LUT R33, R5, 0x60, R8, 0xf8, !PT ;  /* 0x0000006005217812 */ /* 0x000fe200078ef808 */
[----:B------:R-:W-:Y:S01]  /*2520*/  IMAD R5, R2, c[0x0][0x1c0], RZ ;  /* 0x0000700002057a24 */ /* 0x000fe200078e02ff */
[----:B------:R-:W-:Y:S01]  /*2530*/  LOP3.LUT R21, R16, 0x1800, RZ, 0xc0, !PT ;  /* 0x0000180010157812 */ /* 0x000fe200078ec0ff */
[----:B------:R-:W-:Y:S01]  /*2540*/  IMAD.HI R16, R10, 0x2, RZ ;  /* 0x000000020a107827 */ /* 0x000fe200078e02ff */
[----:B------:R-:W-:Y:S01]  /*2550*/  SHF.L.U32 R4, R0, 0x2, RZ ;  /* 0x0000000200047819 */ /* 0x000fe200000006ff */
[----:B------:R-:W1:Y:S01]  /*2560*/  I2F R14, R18 ;  /* 0x00000012000e7306 */ /* 0x000e620000201400 */
[----:B------:R-:W-:Y:S01]  /*2570*/  SHF.L.U32 R13, R10, 0x1, RZ ;  /* 0x000000010a0d7819 */ /* 0x000fe200000006ff */
[C---:B------:R-:W-:Y:S01]  /*2580*/  FMUL R8, R27.reuse, 8388608 ;  /* 0x4b0000001b087820 */ /* 0x040fe20000400000 */
[----:B------:R-:W-:Y:S01]  /*2590*/  FSEL R10, RZ, -23, P0 ;  /* 0xc1b80000ff0a7808 */ /* 0x000fe20000000000 */
[----:B------:R-:W-:Y:S01]  /*25a0*/  IMAD R2, R2, c[0x0][0x1cc], RZ ;  /* 0x0000730002027a24 */ /* 0x000fe200078e02ff */
[----:B------:R-:W-:Y:S01]  /*25b0*/  FSETP.GEU.AND P3, PT, R27, 1.175494350822287508e-38, PT ;  /* 0x008000001b00780b */ /* 0x000fe20003f6e000 */
[----:B------:R-:W-:Y:S01]  /*25c0*/  @P1 FMUL R39, R39, 0.25 ;  /* 0x3e80000027271820 */ /* 0x000fe20000400000 */
[----:B------:R-:W-:Y:S01]  /*25d0*/  FSETP.GEU.AND P0, PT, |R22|, 1.175494350822287508e-38, PT ;  /* 0x008000001600780b */ /* 0x000fe20003f0e200 */
[----:B------:R-:W-:Y:S01]  /*25e0*/  @P1 FMUL R38, R38, 0.25 ;  /* 0x3e80000026261820 */ /* 0x000fe20000400000 */
[----:B------:R-:W-:Y:S01]  /*25f0*/  LOP3.LUT R17, R4, 0x70, RZ, 0xc0, !PT ;  /* 0x0000007004117812 */ /* 0x000fe200078ec0ff */
[----:B------:R-:W-:Y:S01]  /*2600*/  @P1 FMUL R35, R35, 0.25 ;  /* 0x3e80000023231820 */ /* 0x000fe20000400000 */
[C---:B------:R-:W-:Y:S01]  /*2610*/  SHF.L.U32 R4, R5.reuse, 0x1, RZ ;  /* 0x0000000105047819 */ /* 0x040fe200000006ff */
[----:B------:R-:W-:Y:S01]  /*2620*/  IMAD.HI R5, R5, 0x2, RZ ;  /* 0x0000000205057827 */ /* 0x000fe200078e02ff */
[----:B------:R-:W-:-:S02]  /*2630*/  FSEL R8, R8, R27, !P3 ;  /* 0x0000001b08087208 */ /* 0x000fc40005800000 */
[----:B------:R-:W-:Y:S01]  /*2640*/  FSETP.GEU.AND P4, PT, R22, 1.175494350822287508e-38, PT ;  /* 0x008000001600780b */ /* 0x000fe20003f8e000 */
[----:B------:R-:W-:Y:S01]  /*2650*/  @P1 FMUL R34, R34, 0.25 ;  /* 0x3e80000022221820 */ /* 0x000fe20000400000 */
[----:B------:R-:W-:Y:S01]  /*2660*/  IADD3 R4, P5, P6, R13, c[0x0][0x178], R4 ;  /* 0x00005e000d047a10 */ /* 0x000fe20007ebe004 */
[----:B------:R-:W-:Y:S01]  /*2670*/  @P1 FMUL R31, R31, 0.25 ;  /* 0x3e8000001f1f1820 */ /* 0x000fe20000400000 */
[----:B------:R-:W-:Y:S01]  /*2680*/  IADD3 R19, R8, -0x3f3504f3, RZ ;  /* 0xc0cafb0d08137810 */ /* 0x000fe20007ffe0ff */
[----:B------:R-:W-:Y:S01]  /*2690*/  @P1 FMUL R44, R44, 0.25 ;  /* 0x3e8000002c2c1820 */ /* 0x000fe20000400000 */
[----:B------:R-:W-:Y:S01]  /*26a0*/  FSEL R9, R9, R22, !P4 ;  /* 0x0000001609097208 */ /* 0x000fe20006000000 */
[----:B------:R-:W-:Y:S01]  /*26b0*/  @P1 FMUL R22, R22, 0.25 ;  /* 0x3e80000016161820 */ /* 0x000fe20000400000 */
[----:B------:R-:W-:Y:S01]  /*26c0*/  FSEL R13, RZ, -23, P2 ;  /* 0xc1b80000ff0d7808 */ /* 0x000fe20001000000 */
[----:B------:R-:W-:Y:S01]  /*26d0*/  @P1 FMUL R46, R46, 0.25 ;  /* 0x3e8000002e2e1820 */ /* 0x000fe20000400000 */
[----:B------:R-:W-:Y:S01]  /*26e0*/  MOV R58, R26 ;  /* 0x0000001a003a7202 */ /* 0x000fe20000000f00 */
[----:B------:R-:W-:Y:S01]  /*26f0*/  @!P0 FMUL R22, R22, 16777216 ;  /* 0x4b80000016168820 */ /* 0x000fe20000400000 */
[----:B------:R-:W-:Y:S01]  /*2700*/  FSETP.GT.AND P2, PT, |R27|, 8.50705917302346158658e+37, PT ;  /* 0x7e8000001b00780b */ /* 0x000fe20003f44200 */
[----:B0-----:R-:W-:Y:S01]  /*2710*/  FFMA.FTZ R10, R11, 1.1920928955078125e-07, R10 ;  /* 0x340000000b0a7823 */ /* 0x001fe2000001000a */
[----:B------:R-:W-:Y:S01]  /*2720*/  LOP3.LUT R19, R19, 0xff800000, RZ, 0xc0, !PT ;  /* 0xff80000013137812 */ /* 0x000fe200078ec0ff */
[----:B------:R-:W-:Y:S01]  /*2730*/  @P1 FMUL R58, R58, 0.25 ;  /* 0x3e8000003a3a1820 */ /* 0x000fe20000400000 */
[----:B------:R-:W-:Y:S01]  /*2740*/  MOV R56, R32 ;  /* 0x0000002000387202 */ /* 0x000fe20000000f00 */
[----:B-1----:R-:W-:Y:S01]  /*2750*/  FFMA.FTZ R11, R14, 1.1920928955078125e-07, R13 ;  /* 0x340000000e0b7823 */ /* 0x002fe2000001000d */
[----:B------:R-:W-:Y:S01]  /*2760*/  IADD3 R32, R9, -0x3f3504f3, RZ ;  /* 0xc0cafb0d09207810 */ /* 0x000fe20007ffe0ff */
[----:B------:R-:W0:Y:S01]  /*2770*/  I2F R15, R19 ;  /* 0x00000013000f7306 */ /* 0x000e220000201400 */
[----:B------:R-:W-:Y:S01]  /*2780*/  IADD3.X R5, R16, c[0x0][0x17c], R5, P5, P6 ;  /* 0x00005f0010057a10 */ /* 0x000fe20002fec405 */
[----:B------:R-:W-:Y:S01]  /*2790*/  @!P0 FMUL R39, R39, 16777216 ;  /* 0x4b80000027278820 */ /* 0x000fe20000400000 */
[----:B------:R-:W-:Y:S01]  /*27a0*/  MOV R26, R36 ;  /* 0x00000024001a7202 */ /* 0x000fe20000000f00 */
[----:B------:R-:W-:Y:S01]  /*27b0*/  @!P0 FMUL R38, R38, 16777216 ;  /* 0x4b80000026268820 */ /* 0x000fe20000400000 */
[----:B------:R-:W-:Y:S01]  /*27c0*/  FSEL R16, RZ, -23, P3 ;  /* 0xc1b80000ff107808 */ /* 0x000fe20001800000 */
[----:B------:R-:W-:Y:S01]  /*27d0*/  @!P0 FMUL R35, R35, 16777216 ;  /* 0x4b80000023238820 */ /* 0x000fe20000400000 */
[----:B------:R-:W-:Y:S01]  /*27e0*/  FSETP.GEU.AND P3, PT, |R27|, 1.175494350822287508e-38, PT ;  /* 0x008000001b00780b */ /* 0x000fe20003f6e200 */
[----:B------:R-:W1:Y:S01]  /*27f0*/  MUFU.RCP R13, R22 ;  /* 0x00000016000d7308 */ /* 0x000e620000001000 */
[----:B------:R-:W-:Y:S01]  /*2800*/  @!P0 FMUL R34, R34, 16777216 ;  /* 0x4b80000022228820 */ /* 0x000fe20000400000 */
[----:B------:R-:W-:Y:S01]  /*2810*/  LOP3.LUT R32, R32, 0xff800000, RZ, 0xc0, !PT ;  /* 0xff80000020207812 */ /* 0x000fe200078ec0ff */
[----:B------:R-:W-:Y:S01]  /*2820*/  @!P0 FMUL R31, R31, 16777216 ;  /* 0x4b8000001f1f8820 */ /* 0x000fe20000400000 */
[----:B------:R-:W-:Y:S01]  /*2830*/  FSETP.GT.AND P1, PT, |R77|, 8.50705917302346158658e+37, PT ;  /* 0x7e8000004d00780b */ /* 0x000fe20003f24200 */
[----:B------:R-:W-:Y:S01]  /*2840*/  @!P0 FMUL R44, R44, 16777216 ;  /* 0x4b8000002c2c8820 */ /* 0x000fe20000400000 */
[----:B------:R-:W-:Y:S01]  /*2850*/  LEA R78, R78, R17, 0x3 ;  /* 0x000000114e4e7211 */ /* 0x000fe200078e18ff */
[----:B------:R-:W-:Y:S01]  /*2860*/  @!P0 FMUL R46, R46, 16777216 ;  /* 0x4b8000002e2e8820 */ /* 0x000fe20000400000 */
[----:B------:R-:W-:Y:S01]  /*2870*/  FSEL R17, RZ, -23, P4 ;  /* 0xc1b80000ff117808 */ /* 0x000fe20002000000 */
[----:B------:R-:W-:Y:S01]  /*2880*/  @!P0 FMUL R58, R58, 16777216 ;  /* 0x4b8000003a3a8820 */ /* 0x000fe20000400000 */
[C---:B------:R-:W-:Y:S01]  /*2890*/  FSETP.GT.AND P0, PT, |R76|.reuse, 8.50705917302346158658e+37, PT ;  /* 0x7e8000004c00780b */ /* 0x040fe20003f04200 */
[----:B------:R-:W-:Y:S01]  /*28a0*/  @P2 FMUL R27, R27, 0.25 ;  /* 0x3e8000001b1b2820 */ /* 0x000fe20000400000 */
[----:B------:R2:W3:Y:S01]  /*28b0*/  I2F R20, R32 ;  /* 0x0000002000147306 */ /* 0x0004e20000201400 */
[----:B------:R-:W-:Y:S01]  /*28c0*/  @P2 FMUL R37, R37, 0.25 ;  /* 0x3e80000025252820 */ /* 0x000fe20000400000 */
[----:B------:R-:W-:Y:S01]  /*28d0*/  FSETP.GEU.AND P4, PT, |R76|, 1.175494350822287508e-38, PT ;  /* 0x008000004c00780b */ /* 0x000fe20003f8e200 */
[----:B------:R-:W-:Y:S01]  /*28e0*/  @P2 FMUL R26, R26, 0.25 ;  /* 0x3e8000001a1a2820 */ /* 0x000fe20000400000 */
[----:B------:R-:W-:Y:S01]  /*28f0*/  SHF.R.U32.HI R0, RZ, 0x1, R0 ;  /* 0x00000001ff007819 */ /* 0x000fe20000011600 */
[----:B------:R-:W-:Y:S01]  /*2900*/  @P2 FMUL R30, R30, 0.25 ;  /* 0x3e8000001e1e2820 */ /* 0x000fe20000400000 */
[----:B------:R-:W-:Y:S01]  /*2910*/  IADD3 R12, R3, -R12, RZ ;  /* 0x8000000c030c7210 */ /* 0x000fe20007ffe0ff */
[----:B------:R-:W-:Y:S01]  /*2920*/  @P2 FMUL R56, R56, 0.25 ;  /* 0x3e80000038382820 */ /* 0x000fe20000400000 */
[----:B------:R-:W-:Y:S01]  /*2930*/  LOP3.LUT R0, R0, 0x4, RZ, 0xc0, !PT ;  /* 0x0000000400007812 */ /* 0x000fe200078ec0ff */
[----:B------:R-:W-:Y:S01]  /*2940*/  @P2 FMUL R29, R29, 0.25 ;  /* 0x3e8000001d1d2820 */ /* 0x000fe20000400000 */
[----:B------:R-:W-:Y:S01]  /*2950*/  LEA R80, R80, R21, 0x4 ;  /* 0x0000001550507211 */ /* 0x000fe200078e20ff */
[----:B------:R-:W-:Y:S01]  /*2960*/  @P2 FMUL R28, R28, 0.25 ;  /* 0x3e8000001c1c2820 */ /* 0x000fe20000400000 */
[----:B------:R-:W-:Y:S01]  /*2970*/  IADD3 R0, R0, R23, RZ ;  /* 0x0000001700007210 */ /* 0x000fe20007ffe0ff */
[----:B------:R-:W-:Y:S01]  /*2980*/  @P2 FMUL R25, R25, 0.25 ;  /* 0x3e80000019192820 */ /* 0x000fe20000400000 */
[----:B------:R-:W-:Y:S01]  /*2990*/  LOP3.LUT R33, R33, R78, RZ, 0x3c, !PT ;  /* 0x0000004e21217212 */ /* 0x000fe200078e3cff */
[----:B------:R-:W-:Y:S01]  /*29a0*/  @P2 FMUL R24, R24, 0.25 ;  /* 0x3e80000018182820 */ /* 0x000fe20000400000 */
[----:B------:R-:W-:Y:S01]  /*29b0*/  FSETP.GEU.AND P2, PT, |R77|, 1.175494350822287508e-38, PT ;  /* 0x008000004d00780b */ /* 0x000fe20003f4e200 */
[----:B------:R-:W-:Y:S01]  /*29c0*/  @!P3 FMUL R27, R27, 16777216 ;  /* 0x4b8000001b1bb820 */ /* 0x000fe20000400000 */
[----:B--2---:R-:W-:Y:S01]  /*29d0*/  IADD3 R32, R9, -R32, RZ ;  /* 0x8000002009207210 */ /* 0x004fe20007ffe0ff */
[----:B0-----:R-:W-:Y:S01]  /*29e0*/  FFMA.FTZ R16, R15, 1.1920928955078125e-07, R16 ;  /* 0x340000000f107823 */ /* 0x001fe20000010010 */
[----:B------:R-:W-:Y:S01]  /*29f0*/  IADD3 R19, R8, -R19, RZ ;  /* 0x8000001308137210 */ /* 0x000fe20007ffe0ff */
[----:B------:R-:W-:Y:S01]  /*2a00*/  @P0 FMUL R76, R76, 0.25 ;  /* 0x3e8000004c4c0820 */ /* 0x000fe20000400000 */
[----:B------:R-:W-:Y:S01]  /*2a10*/  IADD3 R18, R7, -R18, RZ ;  /* 0x8000001207127210 */ /* 0x000fe20007ffe0ff */
[----:B------:R-:W-:Y:S01]  /*2a20*/  @P1 FMUL R77, R77, 0.25 ;  /* 0x3e8000004d4d1820 */ /* 0x000fe20000400000 */
[----:B------:R-:W-:Y:S01]  /*2a30*/  ISETP.GE.U32.AND P5, PT, R8, 0x7f800000, PT ;  /* 0x7f8000000800780c */ /* 0x000fe20003fa6070 */
[----:B-1----:R-:W-:-:S02]  /*2a40*/  FMUL R15, R13, R39 ;  /* 0x000000270d0f7220 */ /* 0x002fc40000400000 */
[C---:B------:R-:W-:Y:S02]  /*2a50*/  FMUL R36, R13.reuse, R38 ;  /* 0x000000260d247220 */ /* 0x040fe40000400000 */
[C---:B------:R-:W-:Y:S02]  /*2a60*/  FMUL R45, R13.reuse, R46 ;  /* 0x0000002e0d2d7220 */ /* 0x040fe40000400000 */
[----:B------:R-:W-:Y:S01]  /*2a70*/  FMUL R35, R13, R35 ;  /* 0x000000230d237220 */ /* 0x000fe20000400000 */
[----:B------:R-:W-:Y:S01]  /*2a80*/  F2FP.PACK_AB R15, R15, R36 ;  /* 0x000000240f0f723e */ /* 0x000fe200000000ff */
[C---:B------:R-:W-:Y:S02]  /*2a90*/  FMUL R38, R13.reuse, R34 ;  /* 0x000000220d267220 */ /* 0x040fe40000400000 */
[C---:B------:R-:W-:Y:S02]  /*2aa0*/  FMUL R39, R13.reuse, R31 ;  /* 0x0000001f0d277220 */ /* 0x040fe40000400000 */
[----:B------:R-:W-:-:S02]  /*2ab0*/  FMUL R44, R13, R44 ;  /* 0x0000002c0d2c7220 */ /* 0x000fc40000400000 */
[----:B------:R-:W-:Y:S02]  /*2ac0*/  FMUL R46, R13, R58 ;  /* 0x0000003a0d2e7220 */ /* 0x000fe40000400000 */
[----:B------:R-:W0:Y:S01]  /*2ad0*/  MUFU.RCP R13, R27 ;  /* 0x0000001b000d7308 */ /* 0x000e220000001000 */
[----:B------:R-:W-:Y:S02]  /*2ae0*/  @!P4 FMUL R76, R76, 16777216 ;  /* 0x4b8000004c4cc820 */ /* 0x000fe40000400000 */
[----:B------:R-:W-:Y:S02]  /*2af0*/  @!P2 FMUL R77, R77, 16777216 ;  /* 0x4b8000004d4da820 */ /* 0x000fe40000400000 */
[----:B---3--:R-:W-:Y:S02]  /*2b00*/  FFMA.FTZ R17, R20, 1.1920928955078125e-07, R17 ;  /* 0x3400000014117823 */ /* 0x008fe40000010011 */
[----:B------:R-:W-:Y:S01]  /*2b10*/  @!P3 FMUL R37, R37, 16777216 ;  /* 0x4b8000002525b820 */ /* 0x000fe20000400000 */
[----:B------:R-:W1:Y:S01]  /*2b20*/  MUFU.RCP R20, R76 ;  /* 0x0000004c00147308 */ /* 0x000e620000001000 */
[----:B------:R-:W-:-:S02]  /*2b30*/  @!P3 FMUL R30, R30, 16777216 ;  /* 0x4b8000001e1eb820 */ /* 0x000fc40000400000 */
[----:B------:R-:W-:Y:S02]  /*2b40*/  @!P3 FMUL R56, R56, 16777216 ;  /* 0x4b8000003838b820 */ /* 0x000fe40000400000 */
[----:B------:R-:W-:Y:S02]  /*2b50*/  @P0 FMUL R43, R43, 0.25 ;  /* 0x3e8000002b2b0820 */ /* 0x000fe40000400000 */
[----:B------:R-:W-:Y:S01]  /*2b60*/  @!P3 FMUL R29, R29, 16777216 ;  /* 0x4b8000001d1db820 */ /* 0x000fe20000400000 */
[----:B------:R-:W2:Y:S01]  /*2b70*/  MUFU.RCP R77, R77 ;  /* 0x0000004d004d7308 */ /* 0x000ea20000001000 */
[----:B------:R-:W-:Y:S02]  /*2b80*/  @!P3 FMUL R28, R28, 16777216 ;  /* 0x4b8000001c1cb820 */ /* 0x000fe40000400000 */
[----:B------:R-:W-:Y:S02]  /*2b90*/  @P0 FMUL R51, R51, 0.25 ;  /* 0x3e80000033330820 */ /* 0x000fe40000400000 */
[----:B------:R-:W-:-:S02]  /*2ba0*/  @P0 FMUL R50, R50, 0.25 ;  /* 0x3e80000032320820 */ /* 0x000fc40000400000 */
[----:B------:R-:W-:Y:S02]  /*2bb0*/  @P0 FMUL R55, R55, 0.25 ;  /* 0x3e80000037370820 */ /* 0x000fe40000400000 */
[----:B------:R-:W-:Y:S02]  /*2bc0*/  @P0 FMUL R54, R54, 0.25 ;  /* 0x3e80000036360820 */ /* 0x000fe40000400000 */
[----:B------:R-:W-:Y:S02]  /*2bd0*/  @P0 FMUL R63, R63, 0.25 ;  /* 0x3e8000003f3f0820 */ /* 0x000fe40000400000 */
[----:B------:R-:W-:Y:S02]  /*2be0*/  @P0 FMUL R62, R62, 0.25 ;  /* 0x3e8000003e3e0820 */ /* 0x000fe40000400000 */
[----:B------:R-:W-:Y:S01]  /*2bf0*/  @P0 FMUL R42, R42, 0.25 ;  /* 0x3e8000002a2a0820 */ /* 0x000fe20000400000 */
[----:B------:R-:W-:Y:S01]  /*2c00*/  ISETP.GE.U32.AND P0, PT, R3, 0x7f800000, PT ;  /* 0x7f8000000300780c */ /* 0x000fe20003f06070 */
[----:B------:R-:W-:-:S02]  /*2c10*/  @!P3 FMUL R26, R26, 16777216 ;  /* 0x4b8000001a1ab820 */ /* 0x000fc40000400000 */
[----:B------:R-:W-:Y:S02]  /*2c20*/  @!P3 FMUL R25, R25, 16777216 ;  /* 0x4b8000001919b820 */ /* 0x000fe40000400000 */
[----:B------:R-:W-:Y:S02]  /*2c30*/  @P1 FMUL R41, R41, 0.25 ;  /* 0x3e80000029291820 */ /* 0x000fe40000400000 */
[----:B------:R-:W-:Y:S01]  /*2c40*/  @!P3 FMUL R24, R24, 16777216 ;  /* 0x4b8000001818b820 */ /* 0x000fe20000400000 */
[----:B------:R-:W-:Y:S01]  /*2c50*/  FSETP.NEU.AND P3, PT, R3, RZ, PT ;  /* 0x000000ff0300720b */ /* 0x000fe20003f6d000 */
[----:B0-----:R-:W-:Y:S02]  /*2c60*/  FMUL R31, R13, R37 ;  /* 0x000000250d1f7220 */ /* 0x001fe40000400000 */
[----:B------:R-:W-:Y:S02]  /*2c70*/  @P1 FMUL R49, R49, 0.25 ;  /* 0x3e80000031311820 */ /* 0x000fe40000400000 */
[----:B------:R-:W-:-:S02]  /*2c80*/  @P1 FMUL R48, R48, 0.25 ;  /* 0x3e80000030301820 */ /* 0x000fc40000400000 */
[----:B------:R-:W-:Y:S02]  /*2c90*/  @P1 FMUL R53, R53, 0.25 ;  /* 0x3e80000035351820 */ /* 0x000fe40000400000 */
[----:B------:R-:W-:Y:S02]  /*2ca0*/  @P1 FMUL R61, R61, 0.25 ;  /* 0x3e8000003d3d1820 */ /* 0x000fe40000400000 */
[----:B------:R-:W-:Y:S02]  /*2cb0*/  @P1 FMUL R60, R60, 0.25 ;  /* 0x3e8000003c3c1820 */ /* 0x000fe40000400000 */
[----:B------:R-:W-:Y:S02]  /*2cc0*/  @P1 FMUL R40, R40, 0.25 ;  /* 0x3e80000028281820 */ /* 0x000fe40000400000 */
[C---:B------:R-:W-:Y:S02]  /*2cd0*/  FMUL R30, R13.reuse, R30 ;  /* 0x0000001e0d1e7220 */ /* 0x040fe40000400000 */
[----:B------:R-:W-:-:S02]  /*2ce0*/  FMUL R37, R13, R56 ;  /* 0x000000380d257220 */ /* 0x000fc40000400000 */
[----:B------:R-:W-:Y:S02]  /*2cf0*/  @!P4 FMUL R43, R43, 16777216 ;  /* 0x4b8000002b2bc820 */ /* 0x000fe40000400000 */
[----:B------:R-:W-:Y:S01]  /*2d00*/  @P1 FMUL R52, R52, 0.25 ;  /* 0x3e80000034341820 */ /* 0x000fe20000400000 */
[----:B------:R-:W-:Y:S01]  /*2d10*/  F2FP.PACK_AB R30, R30, R37 ;  /* 0x000000251e1e723e */ /* 0x000fe200000000ff */
[C---:B------:R-:W-:Y:S01]  /*2d20*/  FMUL R29, R13.reuse, R29 ;  /* 0x0000001d0d1d7220 */ /* 0x040fe20000400000 */
[----:B------:R-:W-:Y:S01]  /*2d30*/  MOV R37, 0x3dc6b27f ;  /* 0x3dc6b27f00257802 */ /* 0x000fe20000000f00 */
[----:B------:R-:W-:Y:S01]  /*2d40*/  FMUL R34, R13, R28 ;  /* 0x0000001c0d227220 */ /* 0x000fe20000400000 */
[----:B------:R-:W-:Y:S01]  /*2d50*/  ISETP.GE.U32.AND P1, PT, R7, 0x7f800000, PT ;  /* 0x7f8000000700780c */ /* 0x000fe20003f26070 */
[----:B------:R-:W-:Y:S02]  /*2d60*/  @!P4 FMUL R51, R51, 16777216 ;  /* 0x4b8000003333c820 */ /* 0x000fe40000400000 */
[----:B------:R-:W-:Y:S01]  /*2d70*/  @!P4 FMUL R50, R50, 16777216 ;  /* 0x4b8000003232c820 */ /* 0x000fe20000400000 */
[----:B------:R-:W-:Y:S01]  /*2d80*/  F2FP.PACK_AB R29, R29, R34 ;  /* 0x000000221d1d723e */ /* 0x000fe200000000ff */
[----:B------:R-:W-:-:S02]  /*2d90*/  @!P4 FMUL R55, R55, 16777216 ;  /* 0x4b8000003737c820 */ /* 0x000fc40000400000 */
[----:B------:R-:W-:Y:S02]  /*2da0*/  @!P4 FMUL R54, R54, 16777216 ;  /* 0x4b8000003636c820 */ /* 0x000fe40000400000 */
[----:B------:R-:W-:Y:S02]  /*2db0*/  @!P4 FMUL R63, R63, 16777216 ;  /* 0x4b8000003f3fc820 */ /* 0x000fe40000400000 */
[----:B------:R-:W-:Y:S02]  /*2dc0*/  @!P4 FMUL R62, R62, 16777216 ;  /* 0x4b8000003e3ec820 */ /* 0x000fe40000400000 */
[----:B------:R-:W-:Y:S01]  /*2dd0*/  @!P4 FMUL R42, R42, 16777216 ;  /* 0x4b8000002a2ac820 */ /* 0x000fe20000400000 */
[----:B------:R-:W-:Y:S01]  /*2de0*/  ISETP.GE.U32.AND P4, PT, R9, 0x7f800000, PT ;  /* 0x7f8000000900780c */ /* 0x000fe20003f86070 */
[C---:B------:R-:W-:Y:S02]  /*2df0*/  FMUL R14, R13.reuse, R26 ;  /* 0x0000001a0d0e7220 */ /* 0x040fe40000400000 */
[----:B------:R-:W-:-:S02]  /*2e00*/  FMUL R28, R13, R25 ;  /* 0x000000190d1c7220 */ /* 0x000fc40000400000 */
[----:B------:R-:W-:Y:S01]  /*2e10*/  @!P2 FMUL R41, R41, 16777216 ;  /* 0x4b8000002929a820 */ /* 0x000fe20000400000 */
[----:B------:R-:W-:Y:S01]  /*2e20*/  F2FP.PACK_AB R31, R31, R14 ;  /* 0x0000000e1f1f723e */ /* 0x000fe200000000ff */
[----:B------:R-:W-:Y:S01]  /*2e30*/  FMUL R13, R13, R24 ;  /* 0x000000180d0d7220 */ /* 0x000fe20000400000 */
[----:B------:R-:W-:Y:S01]  /*2e40*/  F2FP.PACK_AB R14, R35, R38 ;  /* 0x00000026230e723e */ /* 0x000fe200000000ff */
[----:B------:R-:W-:Y:S02]  /*2e50*/  @!P2 FMUL R49, R49, 16777216 ;  /* 0x4b8000003131a820 */ /* 0x000fe40000400000 */
[----:B------:R-:W-:Y:S01]  /*2e60*/  @!P2 FMUL R48, R48, 16777216 ;  /* 0x4b8000003030a820 */ /* 0x000fe20000400000 */
[----:B------:R-:W-:Y:S01]  /*2e70*/  F2FP.PACK_AB R28, R28, R13 ;  /* 0x0000000d1c1c723e */ /* 0x000fe200000000ff */
[----:B------:R-:W-:Y:S01]  /*2e80*/  @!P2 FMUL R53, R53, 16777216 ;  /* 0x4b8000003535a820 */ /* 0x000fe20000400000 */
[----:B------:R-:W-:Y:S01]  /*2e90*/  F2FP.PACK_AB R13, R39, R44 ;  /* 0x0000002c270d723e */ /* 0x000fe200000000ff */
[----:B------:R-:W-:-:S02]  /*2ea0*/  @!P2 FMUL R61, R61, 16777216 ;  /* 0x4b8000003d3da820 */ /* 0x000fc40000400000 */
[----:B------:R-:W-:Y:S01]  /*2eb0*/  @!P2 FMUL R60, R60, 16777216 ;  /* 0x4b8000003c3ca820 */ /* 0x000fe20000400000 */
[----:B------:R-:W-:Y:S01]  /*2ec0*/  STS.128 [R33+0x400], R28 ;  /* 0x0004001c21007388 */ /* 0x000fe20000000c00 */
[----:B------:R-:W-:Y:S02]  /*2ed0*/  @!P2 FMUL R40, R40, 16777216 ;  /* 0x4b8000002828a820 */ /* 0x000fe40000400000 */
[----:B-1----:R-:W-:Y:S02]  /*2ee0*/  FMUL R24, R20, R43 ;  /* 0x0000002b14187220 */ /* 0x002fe40000400000 */
[----:B------:R-:W-:Y:S01]  /*2ef0*/  @!P2 FMUL R52, R52, 16777216 ;  /* 0x4b8000003434a820 */ /* 0x000fe20000400000 */
[----:B------:R-:W-:Y:S01]  /*2f00*/  FSETP.NEU.AND P2, PT, R7, RZ, PT ;  /* 0x000000ff0700720b */ /* 0x000fe20003f4d000 */
[C---:B------:R-:W-:Y:S01]  /*2f10*/  FMUL R27, R20.reuse, R51 ;  /* 0x00000033141b7220 */ /* 0x040fe20000400000 */
[----:B------:R-:W-:Y:S01]  /*2f20*/  MOV R51, c[0x0][0x1c8] ;  /* 0x0000720000337a02 */ /* 0x000fe20000000f00 */
[----:B------:R-:W-:-:S02]  /*2f30*/  FMUL R50, R20, R50 ;  /* 0x0000003214327220 */ /* 0x000fc40000400000 */
[C---:B------:R-:W-:Y:S01]  /*2f40*/  FMUL R26, R20.reuse, R55 ;  /* 0x00000037141a7220 */ /* 0x040fe20000400000 */
[----:B------:R-:W-:Y:S01]  /*2f50*/  LEA R55, R51, -R51, 0x4 ;  /* 0x8000003333377211 */ /* 0x000fe200078e20ff */
[C---:B------:R-:W-:Y:S01]  /*2f60*/  FMUL R47, R20.reuse, R54 ;  /* 0x00000036142f7220 */ /* 0x040fe20000400000 */
[----:B------:R-:W-:Y:S01]  /*2f70*/  F2FP.PACK_AB R27, R27, R50 ;  /* 0x000000321b1b723e */ /* 0x000fe200000000ff */
[C---:B------:R-:W-:Y:S01]  /*2f80*/  FMUL R25, R20.reuse, R63 ;  /* 0x0000003f14197220 */ /* 0x040fe20000400000 */
[----:B------:R-:W-:Y:S01]  /*2f90*/  SHF.L.U32 R57, R51, 0x4, RZ ;  /* 0x0000000433397819 */ /* 0x000fe200000006ff */
[----:B------:R-:W-:Y:S01]  /*2fa0*/  FMUL R62, R20, R62 ;  /* 0x0000003e143e7220 */ /* 0x000fe20000400000 */
[----:B------:R-:W-:Y:S01]  /*2fb0*/  F2FP.PACK_AB R26, R26, R47 ;  /* 0x0000002f1a1a723e */ /* 0x000fe200000000ff */
[----:B------:R-:W-:Y:S02]  /*2fc0*/  FMUL R43, R20, R42 ;  /* 0x0000002a142b7220 */ /* 0x000fe40000400000 */
[----:B--2---:R-:W-:Y:S01]  /*2fd0*/  FMUL R20, R77, R41 ;  /* 0x000000294d147220 */ /* 0x004fe20000400000 */
[----:B------:R-:W-:Y:S01]  /*2fe0*/  F2FP.PACK_AB R25, R25, R62 ;  /* 0x0000003e1919723e */ /* 0x000fe200000000ff */
[C---:B------:R-:W-:Y:S01]  /*2ff0*/  FMUL R23, R77.reuse, R49 ;  /* 0x000000314d177220 */ /* 0x040fe20000400000 */
[----:B------:R-:W-:Y:S01]  /*3000*/  F2FP.PACK_AB R24, R24, R43 ;  /* 0x0000002b1818723e */ /* 0x000fe200000000ff */
[----:B------:R-:W-:-:S02]  /*3010*/  FMUL R48, R77, R48 ;  /* 0x000000304d307220 */ /* 0x000fc40000400000 */
[C---:B------:R-:W-:Y:S02]  /*3020*/  FMUL R41, R77.reuse, R40 ;  /* 0x000000284d297220 */ /* 0x040fe40000400000 */
[----:B------:R-:W-:Y:S01]  /*3030*/  FMUL R21, R77, R61 ;  /* 0x0000003d4d157220 */ /* 0x000fe20000400000 */
[----:B------:R-:W-:Y:S01]  /*3040*/  F2FP.PACK_AB R23, R23, R48 ;  /* 0x000000301717723e */ /* 0x000fe200000000ff */
[C---:B------:R-:W-:Y:S01]  /*3050*/  FMUL R60, R77.reuse, R60 ;  /* 0x0000003c4d3c7220 */ /* 0x040fe20000400000 */
[----:B------:R-:W-:Y:S01]  /*3060*/  F2FP.PACK_AB R20, R20, R41 ;  /* 0x000000291414723e */ /* 0x000fe200000000ff */
[----:B------:R-:W-:Y:S01]  /*3070*/  FMUL R22, R77, R53 ;  /* 0x000000354d167220 */ /* 0x000fe20000400000 */
[----:B------:R-:W-:Y:S01]  /*3080*/  STS.128 [R33+0x80], R24 ;  /* 0x0000801821007388 */ /* 0x000fe20000000c00 */
[----:B------:R-:W-:Y:S01]  /*3090*/  FADD R34, R12, -1 ;  /* 0xbf8000000c227421 */ /* 0x000fe20000000000 */
[----:B------:R-:W-:Y:S01]  /*30a0*/  F2FP.PACK_AB R21, R21, R60 ;  /* 0x0000003c1515723e */ /* 0x000fe200000000ff */
[----:B------:R-:W-:Y:S01]  /*30b0*/  FMUL R77, R77, R52 ;  /* 0x000000344d4d7220 */ /* 0x000fe20000400000 */
[----:B------:R-:W-:Y:S01]  /*30c0*/  F2FP.PACK_AB R12, R45, R46 ;  /* 0x0000002e2d0c723e */ /* 0x000fe200000000ff */
[----:B------:R-:W-:-:S02]  /*30d0*/  FFMA.FTZ R35, R34, R37, -0.16845393180847167969 ;  /* 0xbe2c7f3022237423 */ /* 0x000fc40000010025 */
[----:B------:R-:W-:Y:S01]  /*30e0*/  FADD R32, R32, -1 ;  /* 0xbf80000020207421 */ /* 0x000fe20000000000 */
[----:B------:R-:W-:Y:S01]  /*30f0*/  F2FP.PACK_AB R22, R22, R77 ;  /* 0x0000004d1616723e */ /* 0x000fe200000000ff */
[----:B------:R-:W-:Y:S01]  /*3100*/  FFMA.FTZ R35, R34, R35, 0.1716887056827545166 ;  /* 0x3e2fcf2a22237423 */ /* 0x000fe20000010023 */
[----:B------:R0:W-:Y:S01]  /*3110*/  STS.128 [R33+0x480], R12 ;  /* 0x0004800c21007388 */ /* 0x0001e20000000c00 */
[----:B------:R-:W-:Y:S02]  /*3120*/  FADD R18, R18, -1 ;  /* 0xbf80000012127421 */ /* 0x000fe40000000000 */
[C---:B------:R-:W-:Y:S01]  /*3130*/  FFMA.FTZ R35, R34.reuse, R35, -0.17900948226451873779 ;  /* 0xbe374e4322237423 */ /* 0x040fe20000010023 */
[----:B------:R1:W-:Y:S01]  /*3140*/  STS.128 [R33], R20 ;  /* 0x0000001421007388 */ /* 0x0003e20000000c00 */
[----:B------:R-:W-:Y:S02]  /*3150*/  IMAD R43, R51, 0xa, RZ ;  /* 0x0000000a332b7824 */ /* 0x000fe400078e02ff */
[----:B------:R-:W-:-:S02]  /*3160*/  FFMA.FTZ R35, R34, R35, 0.20512372255325317383 ;  /* 0x3e520bf422237423 */ /* 0x000fc40000010023 */
[C---:B------:R-:W-:Y:S02]  /*3170*/  IMAD R47, R51.reuse, 0xc, RZ ;  /* 0x0000000c332f7824 */ /* 0x040fe400078e02ff */
[C---:B------:R-:W-:Y:S02]  /*3180*/  FFMA.FTZ R35, R34.reuse, R35, -0.24046532809734344482 ;  /* 0xbe763c8b22237423 */ /* 0x040fe40000010023 */
[C---:B------:R-:W-:Y:S02]  /*3190*/  IMAD R53, R51.reuse, 0xe, RZ ;  /* 0x0000000e33357824 */ /* 0x040fe400078e02ff */
[C---:B------:R-:W-:Y:S01]  /*31a0*/  FFMA.FTZ R35, R34.reuse, R35, 0.28857114911079406738 ;  /* 0x3e93bf9922237423 */ /* 0x040fe20000010023 */
[----:B0-----:R-:W-:Y:S01]  /*31b0*/  @P1 MOV R12, 0x7f800000 ;  /* 0x7f800000000c1802 */ /* 0x001fe20000000f00 */
[C---:B------:R-:W-:Y:S01]  /*31c0*/  IMAD R15, R51.reuse, 0x5, RZ ;  /* 0x00000005330f7824 */ /* 0x040fe200078e02ff */
[----:B------:R-:W-:Y:S01]  /*31d0*/  SHF.L.U32 R13, R51, 0x2, RZ ;  /* 0x00000002330d7819 */ /* 0x000fe200000006ff */
[----:B------:R-:W-:-:S02]  /*31e0*/  FFMA.FTZ R35, R34, R35, -0.36067417263984680176 ;  /* 0xbeb8aa4922237423 */ /* 0x000fc40000010023 */
[----:B-1----:R-:W-:Y:S02]  /*31f0*/  FADD R20, R19, -1 ;  /* 0xbf80000013147421 */ /* 0x002fe40000000000 */
[-C--:B------:R-:W-:Y:S02]  /*3200*/  FFMA.FTZ R23, R32, R37.reuse, -0.16845393180847167969 ;  /* 0xbe2c7f3020177423 */ /* 0x080fe40000010025 */
[----:B------:R-:W-:Y:S02]  /*3210*/  FFMA.FTZ R21, R20, R37, -0.16845393180847167969 ;  /* 0xbe2c7f3014157423 */ /* 0x000fe40000010025 */
[----:B------:R-:W-:Y:S02]  /*3220*/  FFMA.FTZ R23, R32, R23, 0.1716887056827545166 ;  /* 0x3e2fcf2a20177423 */ /* 0x000fe40000010017 */
[----:B------:R-:W-:Y:S02]  /*3230*/  FFMA.FTZ R21, R20, R21, 0.1716887056827545166 ;  /* 0x3e2fcf2a14157423 */ /* 0x000fe40000010015 */
[----:B------:R-:W-:-:S02]  /*3240*/  FFMA.FTZ R19, R18, R37, -0.16845393180847167969 ;  /* 0xbe2c7f3012137423 */ /* 0x000fc40000010025 */
[----:B------:R-:W-:Y:S02]  /*3250*/  FFMA.FTZ R23, R32, R23, -0.17900948226451873779 ;  /* 0xbe374e4320177423 */ /* 0x000fe40000010017 */
[----:B------:R-:W-:Y:S02]  /*3260*/  FFMA.FTZ R21, R20, R21, -0.17900948226451873779 ;  /* 0xbe374e4314157423 */ /* 0x000fe40000010015 */
[----:B------:R-:W-:Y:S02]  /*3270*/  FFMA.FTZ R19, R18, R19, 0.1716887056827545166 ;  /* 0x3e2fcf2a12137423 */ /* 0x000fe40000010013 */
[----:B------:R-:W-:Y:S02]  /*3280*/  FFMA.FTZ R23, R32, R23, 0.20512372255325317383 ;  /* 0x3e520bf420177423 */ /* 0x000fe40000010017 */
[----:B------:R-:W-:Y:S02]  /*3290*/  FFMA.FTZ R21, R20, R21, 0.20512372255325317383 ;  /* 0x3e520bf414157423 */ /* 0x000fe40000010015 */
[----:B------:R-:W-:-:S02]  /*32a0*/  FFMA.FTZ R19, R18, R19, -0.17900948226451873779 ;  /* 0xbe374e4312137423 */ /* 0x000fc40000010013 */
[----:B------:R-:W-:Y:S02]  /*32b0*/  FFMA.FTZ R23, R32, R23, -0.24046532809734344482 ;  /* 0xbe763c8b20177423 */ /* 0x000fe40000010017 */
[----:B------:R-:W-:Y:S02]  /*32c0*/  FFMA.FTZ R35, R34, R35, 0.48089820146560668945 ;  /* 0x3ef6384a22237423 */ /* 0x000fe40000010023 */
[----:B------:R-:W-:Y:S02]  /*32d0*/  FFMA.FTZ R21, R20, R21, -0.24046532809734344482 ;  /* 0xbe763c8b14157423 */ /* 0x000fe40000010015 */
[----:B------:R-:W-:Y:S02]  /*32e0*/  FFMA.FTZ R19, R18, R19, 0.20512372255325317383 ;  /* 0x3e520bf412137423 */ /* 0x000fe40000010013 */
[----:B------:R-:W-:Y:S02]  /*32f0*/  FFMA.FTZ R23, R32, R23, 0.28857114911079406738 ;  /* 0x3e93bf9920177423 */ /* 0x000fe40000010017 */
[----:B------:R-:W-:-:S02]  /*3300*/  FFMA.FTZ R35, R34, R35, -0.72134751081466674805 ;  /* 0xbf38aa3b22237423 */ /* 0x000fc40000010023 */
[----:B------:R-:W-:Y:S02]  /*3310*/  FFMA.FTZ R21, R20, R21, 0.28857114911079406738 ;  /* 0x3e93bf9914157423 */ /* 0x000fe40000010015 */
[----:B------:R-:W-:Y:S02]  /*3320*/  FFMA.FTZ R19, R18, R19, -0.24046532809734344482 ;  /* 0xbe763c8b12137423 */ /* 0x000fe40000010013 */
[----:B------:R-:W-:Y:S02]  /*3330*/  FFMA.FTZ R23, R32, R23, -0.36067417263984680176 ;  /* 0xbeb8aa4920177423 */ /* 0x000fe40000010017 */
[----:B------:R-:W-:Y:S02]  /*3340*/  FMUL R35, R34, R35 ;  /* 0x0000002322237220 */ /* 0x000fe40000400000 */
[----:B------:R-:W-:Y:S02]  /*3350*/  FFMA.FTZ R21, R20, R21, -0.36067417263984680176 ;  /* 0xbeb8aa4914157423 */ /* 0x000fe40000010015 */
[----:B------:R-:W-:-:S02]  /*3360*/  FFMA.FTZ R19, R18, R19, 0.28857114911079406738 ;  /* 0x3e93bf9912137423 */ /* 0x000fc40000010013 */
[----:B------:R-:W-:Y:S02]  /*3370*/  FFMA.FTZ R23, R32, R23, 0.48089820146560668945 ;  /* 0x3ef6384a20177423 */ /* 0x000fe40000010017 */
[----:B------:R-:W-:Y:S02]  /*3380*/  FMUL R35, R34, R35 ;  /* 0x0000002322237220 */ /* 0x000fe40000400000 */
[----:B------:R-:W-:Y:S02]  /*3390*/  FFMA.FTZ R21, R20, R21, 0.48089820146560668945 ;  /* 0x3ef6384a14157423 */ /* 0x000fe40000010015 */
[----:B------:R-:W-:Y:S02]  /*33a0*/  FFMA.FTZ R19, R18, R19, -0.36067417263984680176 ;  /* 0xbeb8aa4912137423 */ /* 0x000fe40000010013 */
[----:B------:R-:W-:Y:S02]  /*33b0*/  FFMA.FTZ R23, R32, R23, -0.72134751081466674805 ;  /* 0xbf38aa3b20177423 */ /* 0x000fe40000010017 */
[----:B------:R-:W-:-:S02]  /*33c0*/  FFMA.FTZ R35, R34, 1.4426950216293334961, R35 ;  /* 0x3fb8aa3b22237823 */ /* 0x000fc40000010023 */
[----:B------:R-:W-:Y:S02]  /*33d0*/  FFMA.FTZ R21, R20, R21, -0.72134751081466674805 ;  /* 0xbf38aa3b14157423 */ /* 0x000fe40000010015 */
[----:B------:R-:W-:Y:S02]  /*33e0*/  FFMA.FTZ R19, R18, R19, 0.48089820146560668945 ;  /* 0x3ef6384a12137423 */ /* 0x000fe40000010013 */
[----:B------:R-:W-:Y:S02]  /*33f0*/  FMUL R23, R32, R23 ;  /* 0x0000001720177220 */ /* 0x000fe40000400000 */
[----:B------:R-:W-:Y:S02]  /*3400*/  FMUL R21, R20, R21 ;  /* 0x0000001514157220 */ /* 0x000fe40000400000 */
[----:B------:R-:W-:Y:S01]  /*3410*/  FADD R69, R10, R35 ;  /* 0x000000230a457221 */ /* 0x000fe20000000000 */
[----:B------:R-:W-:Y:S01]  /*3420*/  @P0 MOV R10, 0x7f800000 ;  /* 0x7f800000000a0802 */ /* 0x000fe20000000f00 */
[----:B------:R-:W-:-:S02]  /*3430*/  FFMA.FTZ R19, R18, R19, -0.72134751081466674805 ;  /* 0xbf38aa3b12137423 */ /* 0x000fc40000010013 */
[----:B------:R-:W-:Y:S02]  /*3440*/  FMUL R23, R32, R23 ;  /* 0x0000001720177220 */ /* 0x000fe40000400000 */
[----:B------:R-:W-:Y:S02]  /*3450*/  FMUL R21, R20, R21 ;  /* 0x0000001514157220 */ /* 0x000fe40000400000 */
[----:B------:R-:W-:Y:S02]  /*3460*/  FMUL R19, R18, R19 ;  /* 0x0000001312137220 */ /* 0x000fe40000400000 */
[----:B------:R-:W-:Y:S01]  /*3470*/  @P0 FFMA.FTZ R69, R3, R10, +INF ;  /* 0x7f80000003450423 */ /* 0x000fe2000001000a */
[----:B------:R-:W-:Y:S01]  /*3480*/  @P4 MOV R10, 0x7f800000 ;  /* 0x7f800000000a4802 */ /* 0x000fe20000000f00 */
[----:B------:R-:W-:Y:S01]  /*3490*/  FFMA.FTZ R32, R32, 1.4426950216293334961, R23 ;  /* 0x3fb8aa3b20207823 */ /* 0x000fe20000010017 */
[----:B------:R-:W-:Y:S01]  /*34a0*/  @P5 MOV R3, 0x7f800000 ;  /* 0x7f80000000035802 */ /* 0x000fe20000000f00 */
[----:B------:R-:W-:Y:S01]  /*34b0*/  FFMA.FTZ R21, R20, 1.4426950216293334961, R21 ;  /* 0x3fb8aa3b14157823 */ /* 0x000fe20000010015 */
[----:B------:R-:W-:Y:S01]  /*34c0*/  FSETP.NEU.AND P0, PT, R9, RZ, PT ;  /* 0x000000ff0900720b */ /* 0x000fe20003f0d000 */
[----:B------:R-:W-:Y:S01]  /*34d0*/  FMUL R19, R18, R19 ;  /* 0x0000001312137220 */ /* 0x000fe20000400000 */
[----:B------:R-:W-:Y:S01]  /*34e0*/  LOP3.LUT R20, R80, 0x60, RZ, 0x3c, !PT ;  /* 0x0000006050147812 */ /* 0x000fe200078e3cff */
[----:B------:R-:W-:Y:S01]  /*34f0*/  FADD R85, R17, R32 ;  /* 0x0000002011557221 */ /* 0x000fe20000000000 */
[----:B------:R-:W-:Y:S01]  /*3500*/  FSEL R69, R69, -INF , P3 ;  /* 0xff80000045457808 */ /* 0x000fe20001800000 */
[----:B------:R-:W-:Y:S01]  /*3510*/  FADD R84, R16, R21 ;  /* 0x0000001510547221 */ /* 0x000fe20000000000 */
[----:B------:R-:W-:Y:S01]  /*3520*/  SHF.L.U32 R21, R51, 0x3, RZ ;  /* 0x0000000333157819 */ /* 0x000fe200000006ff */
[----:B------:R-:W-:Y:S01]  /*3530*/  @P4 FFMA.FTZ R85, R9, R10, +INF ;  /* 0x7f80000009554423 */ /* 0x000fe2000001000a */
[C---:B------:R-:W-:Y:S01]  /*3540*/  SHF.L.U32 R9, R51.reuse, 0x1, RZ ;  /* 0x0000000133097819 */ /* 0x040fe200000006ff */
[----:B------:R-:W-:Y:S01]  /*3550*/  FFMA.FTZ R18, R18, 1.4426950216293334961, R19 ;  /* 0x3fb8aa3b12127823 */ /* 0x000fe20000010013 */
[C---:B------:R-:W-:Y:S01]  /*3560*/  LEA R19, R51.reuse, -R51, 0x3 ;  /* 0x8000003333137211 */ /* 0x040fe200078e18ff */
[C---:B------:R-:W-:Y:S01]  /*3570*/  @P5 FFMA.FTZ R84, R8.reuse, R3, +INF ;  /* 0x7f80000008545423 */ /* 0x040fe20000010003 */
[CC--:B------:R-:W-:Y:S01]  /*3580*/  LEA R26, P5, R51.reuse, R4.reuse, 0x2 ;  /* 0x00000004331a7211 */ /* 0x0c0fe200078a10ff */
[----:B------:R-:W-:Y:S01]  /*3590*/  IMAD R17, R51, 0x6, RZ ;  /* 0x0000000633117824 */ /* 0x000fe200078e02ff */
[----:B------:R-:W-:Y:S01]  /*35a0*/  IADD3 R24, P4, R9, R4, RZ ;  /* 0x0000000409187210 */ /* 0x000fe20007f9e0ff */
[----:B------:R-:W-:Y:S01]  /*35b0*/  FADD R78, R11, R18 ;  /* 0x000000120b4e7221 */ /* 0x000fe20000000000 */
[----:B------:R-:W-:Y:S01]  /*35c0*/  LEA R11, R51, R51, 0x1 ;  /* 0x00000033330b7211 */ /* 0x000fe200078e08ff */
[----:B------:R-:W-:Y:S01]  /*35d0*/  @P1 FFMA.FTZ R78, R7, R12, +INF ;  /* 0x7f800000074e1423 */ /* 0x000fe2000001000c */
[-C--:B------:R-:W-:Y:S01]  /*35e0*/  IADD3 R28, P6, R17, R4.reuse, RZ ;  /* 0x00000004111c7210 */ /* 0x080fe20007fde0ff */
[----:B------:R-:W-:Y:S01]  /*35f0*/  IMAD R61, R51, 0x12, RZ ;  /* 0x00000012333d7824 */ /* 0x000fe200078e02ff */
[-C--:B------:R-:W-:Y:S01]  /*3600*/  LEA.HI.X.SX32 R27, R9, R5.reuse, 0x1, P5 ;  /* 0x00000005091b7211 */ /* 0x080fe200028f0eff */
[----:B------:R-:W-:Y:S01]  /*3610*/  IMAD R71, R51, 0x16, RZ ;  /* 0x0000001633477824 */ /* 0x000fe200078e02ff */
[-C--:B------:R-:W-:Y:S01]  /*3620*/  IADD3 R32, P5, R43, R4.reuse, RZ ;  /* 0x000000042b207210 */ /* 0x080fe20007fbe0ff */
[C---:B------:R-:W-:Y:S01]  /*3630*/  IMAD R23, R51.reuse, 0x9, RZ ;  /* 0x0000000933177824 */ /* 0x040fe200078e02ff */
[CC--:B------:R-:W-:Y:S01]  /*3640*/  LEA.HI.X.SX32 R25, R51.reuse, R5.reuse, 0x1, P4 ;  /* 0x0000000533197211 */ /* 0x0c0fe200020f0eff */
        /* <DEDUP_REMOVED lines=9> */
[----:B------:R-:W-:Y:S01]  /*36e0*/  FSETP.NEU.AND P1, PT, R8, RZ, PT ;  /* 0x000000ff0800720b */ /* 0x000fe20003f2d000 */
[C---:B------:R-:W-:Y:S01]  /*36f0*/  IMAD R89, R51.reuse, 0x1c, RZ ;  /* 0x0000001c33597824 */ /* 0x040fe200078e02ff */
[CC--:B------:R-:W-:Y:S01]  /*3700*/  LEA R38, P5, R51.reuse, R4.reuse, 0x4 ;  /* 0x0000000433267211 */ /* 0x0c0fe200078a20ff */
[----:B------:R-:W-:Y:S01]  /*3710*/  IMAD R3, R51, 0x1e, RZ ;  /* 0x0000001e33037824 */ /* 0x000fe200078e02ff */
[C---:B------:R-:W-:Y:S01]  /*3720*/  LOP3.LUT R8, R80.reuse, 0x20, RZ, 0x3c, !PT ;  /* 0x0000002050087812 */ /* 0x040fe200078e3cff */
[----:B------:R-:W-:Y:S01]  /*3730*/  BAR.SYNC.DEFER_BLOCKING 0x0 ;  /* 0x0000000000007b1d */ /* 0x000fe20000010000 */
[-C--:B------:R-:W-:Y:S01]  /*3740*/  LEA.HI.X.SX32 R31, R13, R5.reuse, 0x1, P4 ;  /* 0x000000050d1f7211 */ /* 0x080fe200020f0eff */
[----:B------:R-:W-:Y:S01]  /*3750*/  IMAD R59, R51, 0x11, RZ ;  /* 0x00000011333b7824 */ /* 0x000fe200078e02ff */
[-C--:B------:R-:W-:Y:S01]  /*3760*/  IADD3 R36, P4, R53, R4.reuse, RZ ;  /* 0x0000000435247210 */ /* 0x080fe20007f9e0ff */
[----:B------:R-:W-:Y:S01]  /*3770*/  IMAD R109, R51, 0x22, RZ ;  /* 0x00000022336d7824 */ /* 0x000fe200078e02ff */
[-C--:B------:R-:W-:Y:S01]  /*3780*/  LEA.HI.X.SX32 R35, R17, R5.reuse, 0x1, P6 ;  /* 0x0000000511237211 */ /* 0x080fe200030f0eff */
[C---:B------:R-:W-:Y:S01]  /*3790*/  IMAD R111, R51.reuse, 0x24, RZ ;  /* 0x00000024336f7824 */ /* 0x040fe200078e02ff */
[----:B------:R-:W-:Y:S01]  /*37a0*/  LOP3.LUT R16, R80, 0x40, RZ, 0x3c, !PT ;  /* 0x0000004050107812 */ /* 0x000fe200078e3cff */
[----:B------:R-:W-:Y:S01]  /*37b0*/  IMAD R63, R51, 0x13, RZ ;  /* 0x00000013333f7824 */ /* 0x000fe200078e02ff */
[-C--:B------:R-:W-:Y:S01]  /*37c0*/  IADD3 R40, P6, R61, R4.reuse, RZ ;  /* 0x000000043d287210 */ /* 0x080fe20007fde0ff */
[----:B------:R-:W-:Y:S01]  /*37d0*/  IMAD R113, R51, 0x26, RZ ;  /* 0x0000002633717824 */ /* 0x000fe200078e02ff */
[-C--:B------:R-:W-:Y:S01]  /*37e0*/  LEA.HI.X.SX32 R39, R21, R5.reuse, 0x1, P5 ;  /* 0x0000000515277211 */ /* 0x080fe200028f0eff */
        /* <DEDUP_REMOVED lines=12> */
[----:B------:R-:W0:Y:S01]  /*38b0*/  LDS.128 R12, [R80] ;  /* 0x00000000500c7984 */ /* 0x000e220000000c00 */
[-C--:B------:R-:W-:Y:S01]  /*38c0*/  IADD3 R50, P5, R81, R4.reuse, RZ ;  /* 0x0000000451327210 */ /* 0x080fe20007fbe0ff */
[----:B------:R-:W-:Y:S01]  /*38d0*/  IMAD R105, R51, 0x30, RZ ;  /* 0x0000003033697824 */ /* 0x000fe200078e02ff */
[-C--:B------:R-:W-:Y:S01]  /*38e0*/  LEA.HI.X.SX32 R43, R43, R5.reuse, 0x1, P4 ;  /* 0x000000052b2b7211 */ /* 0x080fe200020f0eff */
[----:B------:R-:W1:Y:S01]  /*38f0*/  LDS.128 R8, [R8] ;  /* 0x0000000008087984 */ /* 0x000e620000000c00 */
[C---:B------:R-:W-:Y:S01]  /*3900*/  IMAD R77, R51.reuse, 0x19, RZ ;  /* 0x00000019334d7824 */ /* 0x040fe200078e02ff */
[CC--:B------:R-:W-:Y:S01]  /*3910*/  LEA R48, P4, R51.reuse, R4.reuse, 0x5 ;  /* 0x0000000433307211 */ /* 0x0c0fe200078828ff */
[C---:B------:R-:W-:Y:S01]  /*3920*/  IMAD R103, R51.reuse, 0x32, RZ ;  /* 0x0000003233677824 */ /* 0x040fe200078e02ff */
[----:B------:R-:W2:Y:S01]  /*3930*/  LDS.128 R16, [R16] ;  /* 0x0000000010107984 */ /* 0x000ea20000000c00 */
[----:B------:R-:W-:Y:S01]  /*3940*/  IMAD R101, R51, 0x34, RZ ;  /* 0x0000003433657824 */ /* 0x000fe200078e02ff */
[-C--:B------:R-:W-:Y:S01]  /*3950*/  LEA.HI.X.SX32 R47, R47, R5.reuse, 0x1, P6 ;  /* 0x000000052f2f7211 */ /* 0x080fe200030f0eff */
[C---:B------:R-:W-:Y:S01]  /*3960*/  IMAD R83, R51.reuse, 0x1b, RZ ;  /* 0x0000001b33537824 */ /* 0x040fe200078e02ff */
[----:B------:R-:W3:Y:S01]  /*3970*/  LDS.128 R20, [R20] ;  /* 0x0000000014147984 */ /* 0x000ee20000000c00 */
[----:B------:R-:W-:Y:S01]  /*3980*/  IMAD R99, R51, 0x36, RZ ;  /* 0x0000003633637824 */ /* 0x000fe200078e02ff */
[-C--:B------:R-:W-:Y:S01]  /*3990*/  IADD3 R52, P6, R89, R4.reuse, RZ ;  /* 0x0000000459347210 */ /* 0x080fe20007fde0ff */
[C---:B------:R-:W-:Y:S01]  /*39a0*/  IMAD R97, R51.reuse, 0x38, RZ ;  /* 0x0000003833617824 */ /* 0x040fe200078e02ff */
[----:B------:R-:W-:Y:S01]  /*39b0*/  FSEL R78, R78, -INF , P2 ;  /* 0xff8000004e4e7808 */ /* 0x000fe20001000000 */
[----:B------:R-:W-:Y:S01]  /*39c0*/  IMAD R7, R51, 0x1d, RZ ;  /* 0x0000001d33077824 */ /* 0x000fe200078e02ff */
[----:B------:R-:W-:Y:S01]  /*39d0*/  LEA.HI.X.SX32 R53, R53, R5, 0x1, P6 ;  /* 0x0000000535357211 */ /* 0x000fe200030f0eff */
[----:B------:R-:W-:Y:S01]  /*39e0*/  IMAD R95, R51, 0x3a, RZ ;  /* 0x0000003a335f7824 */ /* 0x000fe200078e02ff */
[----:B------:R-:W-:Y:S01]  /*39f0*/  IADD3 R56, P6, R109, R4, RZ ;  /* 0x000000046d387210 */ /* 0x000fe20007fde0ff */
[----:B------:R-:W-:Y:S01]  /*3a00*/  IMAD R93, R51, 0x3c, RZ ;  /* 0x0000003c335d7824 */ /* 0x000fe200078e02ff */
[----:B------:R-:W-:Y:S01]  /*3a10*/  FSEL R85, R85, -INF , P0 ;  /* 0xff80000055557808 */ /* 0x000fe20000000000 */
[----:B------:R-:W-:-:S02]  /*3a20*/  IMAD R87, R51, 0x1f, RZ ;  /* 0x0000001f33577824 */ /* 0x000fc400078e02ff */
[----:B------:R-:W-:Y:S01]  /*3a30*/  IMAD R91, R51, 0x3e, RZ ;  /* 0x0000003e335b7824 */ /* 0x000fe200078e02ff */
[-C--:B------:R-:W-:Y:S01]  /*3a40*/  LEA.HI.X.SX32 R51, R49, R5.reuse, 0x1, P5 ;  /* 0x0000000531337211 */ /* 0x080fe200028f0eff */
[----:B------:R-:W-:Y:S01]  /*3a50*/  FFMA R64, R69, 0.69314718246459960938, R64 ;  /* 0x3f31721845407823 */ /* 0x000fe20000000040 */
[-C--:B------:R-:W-:Y:S01]  /*3a60*/  IADD3 R54, P5, R3, R4.reuse, RZ ;  /* 0x0000000403367210 */ /* 0x080fe20007fbe0ff */
[----:B------:R-:W-:Y:S01]  /*3a70*/  FFMA R65, R78, 0.69314718246459960938, R65 ;  /* 0x3f3172184e417823 */ /* 0x000fe20000000041 */
[-C--:B------:R-:W-:Y:S01]  /*3a80*/  LEA.HI.X.SX32 R49, R57, R5.reuse, 0x1, P4 ;  /* 0x0000000539317211 */ /* 0x080fe200020f0eff */
[----:B------:R-:W-:Y:S01]  /*3a90*/  FFMA R85, R85, 0.69314718246459960938, R68 ;  /* 0x3f31721855557823 */ /* 0x000fe20000000044 */
[----:B------:R-:W-:Y:S02]  /*3aa0*/  LEA.HI.X.SX32 R55, R55, R5, 0x1, P5 ;  /* 0x0000000537377211 */ /* 0x000fe400028f0eff */
[-C--:B------:R-:W-:Y:S02]  /*3ab0*/  IADD3 R58, P5, R111, R4.reuse, RZ ;  /* 0x000000046f3a7210 */ /* 0x080fe40007fbe0ff */
[----:B------:R-:W-:-:S02]  /*3ac0*/  IADD3 R60, P4, R113, R4, RZ ;  /* 0x00000004713c7210 */ /* 0x000fc40007f9e0ff */
[-C--:B------:R-:W-:Y:S02]  /*3ad0*/  LEA.HI.X.SX32 R57, R59, R5.reuse, 0x1, P6 ;  /* 0x000000053b397211 */ /* 0x080fe400030f0eff */
[-C--:B------:R-:W-:Y:S01]  /*3ae0*/  LEA.HI.X.SX32 R59, R61, R5.reuse, 0x1, P5 ;  /* 0x000000053d3b7211 */ /* 0x080fe200028f0eff */
[----:B0-----:R1:W-:Y:S01]  /*3af0*/  STG.E.U16 [R4.64], R12 ;  /* 0x0000000c04007986 */ /* 0x0013e2000c101504 */
[-C--:B------:R-:W-:Y:S02]  /*3b00*/  IADD3 R66, P5, R117, R4.reuse, RZ ;  /* 0x0000000475427210 */ /* 0x080fe40007fbe0ff */
[----:B------:R-:W-:Y:S02]  /*3b10*/  LEA.HI.X.SX32 R61, R63, R5, 0x1, P4 ;  /* 0x000000053f3d7211 */ /* 0x000fe400020f0eff */
[-C--:B------:R-:W-:Y:S02]  /*3b20*/  IADD3 R62, P6, R115, R4.reuse, RZ ;  /* 0x00000004733e7210 */ /* 0x080fe40007fde0ff */
[----:B------:R-:W-:-:S02]  /*3b30*/  IADD3 R70, P4, R119, R4, RZ ;  /* 0x0000000477467210 */ /* 0x000fc40007f9e0ff */
[-C--:B------:R-:W-:Y:S02]  /*3b40*/  LEA.HI.X.SX32 R67, R67, R5.reuse, 0x1, P5 ;  /* 0x0000000543437211 */ /* 0x080fe400028f0eff */
[-C--:B------:R-:W-:Y:S02]  /*3b50*/  IADD3 R74, P5, R105, R4.reuse, RZ ;  /* 0x00000004694a7210 */ /* 0x080fe40007fbe0ff */
[-C--:B------:R-:W-:Y:S02]  /*3b60*/  LEA.HI.X.SX32 R63, R107, R5.reuse, 0x1, P6 ;  /* 0x000000056b3f7211 */ /* 0x080fe400030f0eff */
        /* <DEDUP_REMOVED lines=16> */
[----:B------:R-:W-:Y:S02]  /*3c70*/  PRMT R3, R12, 0x7632, R3 ;  /* 0x000076320c037816 */ /* 0x000fe40000000003 */
[-C--:B------:R-:W-:Y:S02]  /*3c80*/  LEA.HI.X.SX32 R95, R7, R5.reuse, 0x1, P6 ;  /* 0x00000005075f7211 */ /* 0x080fe400030f0eff */
[----:B------:R-:W-:Y:S01]  /*3c90*/  LEA.HI.X.SX32 R87, R87, R5, 0x1, P4 ;  /* 0x0000000557577211 */ /* 0x000fe200020f0eff */
[----:B------:R3:W-:Y:S01]  /*3ca0*/  STG.E.U16 [R24.64], R3 ;  /* 0x0000000318007986 */ /* 0x0007e2000c101504 */
[----:B-1----:R-:W-:Y:S02]  /*3cb0*/  PRMT R5, R8, 0x7632, R5 ;  /* 0x0000763208057816 */ /* 0x002fe40000000005 */
[----:B--2---:R-:W-:Y:S01]  /*3cc0*/  PRMT R7, R16, 0x7632, R7 ;  /* 0x0000763210077816 */ /* 0x004fe20000000007 */
[----:B------:R0:W-:Y:S01]  /*3cd0*/  STG.E.U16 [R26.64], R8 ;  /* 0x000000081a007986 */ /* 0x0001e2000c101504 */
[----:B------:R-:W-:-:S03]  /*3ce0*/  PRMT R4, R17, 0x7632, R4 ;  /* 0x0000763211047816 */ /* 0x000fc60000000004 */
[----:B------:R1:W-:Y:S01]  /*3cf0*/  STG.E.U16 [R28.64], R5 ;  /* 0x000000051c007986 */ /* 0x0003e2000c101504 */
[----:B---3--:R-:W-:-:S03]  /*3d00*/  PRMT R25, R20, 0x7632, R25 ;  /* 0x0000763214197816 */ /* 0x008fc60000000019 */
[----:B------:R2:W-:Y:S01]  /*3d10*/  STG.E.U16 [R30.64], R16 ;  /* 0x000000101e007986 */ /* 0x0005e2000c101504 */
[----:B------:R-:W-:Y:S02]  /*3d20*/  PRMT R3, R9, 0x7632, R3 ;  /* 0x0000763209037816 */ /* 0x000fe40000000003 */
[----:B0-----:R-:W-:Y:S01]  /*3d30*/  PRMT R27, R13, 0x7632, R27 ;  /* 0x000076320d1b7816 */ /* 0x001fe2000000001b */
[----:B------:R0:W-:Y:S01]  /*3d40*/  STG.E.U16 [R32.64], R7 ;  /* 0x0000000720007986 */ /* 0x0001e2000c101504 */
[----:B-1----:R-:W-:-:S03]  /*3d50*/  PRMT R5, R21, 0x7632, R5 ;  /* 0x0000763215057816 */ /* 0x002fc60000000005 */
[----:B------:R-:W-:Y:S01]  /*3d60*/  STG.E.U16 [R34.64], R20 ;  /* 0x0000001422007986 */ /* 0x000fe2000c101504 */
[----:B------:R-:W-:-:S03]  /*3d70*/  PRMT R28, R14, 0x7632, R28 ;  /* 0x000076320e1c7816 */ /* 0x000fc6000000001c */
[----:B------:R1:W-:Y:S01]  /*3d80*/  STG.E.U16 [R36.64], R25 ;  /* 0x0000001924007986 */ /* 0x0003e2000c101504 */
[----:B--2---:R-:W-:-:S03]  /*3d90*/  PRMT R30, R10, 0x7632, R30 ;  /* 0x000076320a1e7816 */ /* 0x004fc6000000001e */
[----:B------:R2:W-:Y:S01]  /*3da0*/  STG.E.U16 [R38.64], R13 ;  /* 0x0000000d26007986 */ /* 0x0005e2000c101504 */
[----:B0-----:R-:W-:-:S03]  /*3db0*/  PRMT R33, R18, 0x7632, R33 ;  /* 0x0000763212217816 */ /* 0x001fc60000000021 */
[----:B------:R0:W-:Y:S04]  /*3dc0*/  STG.E.U16 [R40.64], R27 ;  /* 0x0000001b28007986 */ /* 0x0001e8000c101504 */
[----:B------:R3:W-:Y:S01]  /*3dd0*/  STG.E.U16 [R42.64], R9 ;  /* 0x000000092a007986 */ /* 0x0007e2000c101504 */
[----:B-1----:R-:W-:-:S03]  /*3de0*/  PRMT R36, R22, 0x7632, R36 ;  /* 0x0000763216247816 */ /* 0x002fc60000000024 */
[----:B------:R1:W-:Y:S01]  /*3df0*/  STG.E.U16 [R44.64], R3 ;  /* 0x000000032c007986 */ /* 0x0003e2000c101504 */
[----:B--2---:R-:W-:-:S03]  /*3e00*/  PRMT R38, R15, 0x7632, R38 ;  /* 0x000076320f267816 */ /* 0x004fc60000000026 */
[----:B------:R2:W-:Y:S01]  /*3e10*/  STG.E.U16 [R46.64], R17 ;  /* 0x000000112e007986 */ /* 0x0005e2000c101504 */
[----:B0-----:R-:W-:-:S03]  /*3e20*/  PRMT R41, R11, 0x7632, R41 ;  /* 0x000076320b297816 */ /* 0x001fc60000000029 */
[----:B------:R0:W-:Y:S01]  /*3e30*/  STG.E.U16 [R50.64], R4 ;  /* 0x0000000432007986 */ /* 0x0001e2000c101504 */
[----:B---3--:R-:W-:-:S03]  /*3e40*/  PRMT R43, R23, 0x7632, R43 ;  /* 0x00007632172b7816 */ /* 0x008fc6000000002b */
[----:B------:R-:W-:Y:S01]  /*3e50*/  STG.E.U16 [R52.64], R21 ;  /* 0x0000001534007986 */ /* 0x000fe2000c101504 */
[----:B-1----:R-:W-:-:S03]  /*3e60*/  FSEL R3, R84, -INF , P1 ;  /* 0xff80000054037808 */ /* 0x002fc60000800000 */
[----:B------:R1:W-:Y:S01]  /*3e70*/  STG.E.U16 [R54.64], R5 ;  /* 0x0000000536007986 */ /* 0x0003e2000c101504 */
[----:B--2---:R-:W-:Y:S01]  /*3e80*/  PRMT R47, R19, 0x7632, R47 ;  /* 0x00007632132f7816 */ /* 0x004fe2000000002f */
[----:B------:R-:W-:Y:S01]  /*3e90*/  FFMA R84, R3, 0.69314718246459960938, R90 ;  /* 0x3f31721803547823 */ /* 0x000fe2000000005a */
[C---:B------:R-:W-:Y:S01]  /*3ea0*/  SHF.L.U32 R3, R2.reuse, 0x2, RZ ;  /* 0x0000000202037819 */ /* 0x040fe200000006ff */
[----:B------:R-:W-:Y:S01]  /*3eb0*/  STG.E.U16 [R48.64], R14 ;  /* 0x0000000e30007986 */ /* 0x000fe2000c101504 */
[----:B0-----:R-:W-:-:S03]  /*3ec0*/  IMAD.HI R4, R2, 0x4, RZ ;  /* 0x0000000402047827 */ /* 0x001fc600078e02ff */
[----:B------:R-:W-:Y:S04]  /*3ed0*/  STG.E.U16 [R56.64], R28 ;  /* 0x0000001c38007986 */ /* 0x000fe8000c101504 */
[----:B------:R-:W-:Y:S01]  /*3ee0*/  STG.E.U16 [R58.64], R10 ;  /* 0x0000000a3a007986 */ /* 0x000fe2000c101504 */
[----:B-1----:R-:W-:Y:S02]  /*3ef0*/  LOP3.LUT R5, R6, 0xf8, RZ, 0xc0, !PT ;  /* 0x000000f806057812 */ /* 0x002fe400078ec0ff */
[C---:B------:R-:W-:Y:S01]  /*3f00*/  SHF.L.U32 R6, R79.reuse, 0x2, RZ ;  /* 0x000000024f067819 */ /* 0x040fe200000006ff */
[----:B------:R-:W-:Y:S01]  /*3f10*/  STG.E.U16 [R60.64], R30 ;  /* 0x0000001e3c007986 */ /* 0x000fe2000c101504 */
[----:B------:R-:W-:Y:S02]  /*3f20*/  IMAD.HI R79, R79, 0x4, RZ ;  /* 0x000000044f4f7827 */ /* 0x000fe400078e02ff */
[----:B------:R-:W-:Y:S01]  /*3f30*/  IADD3 R2, P0, P1, R6, c[0x0][0x180], R3 ;  /* 0x0000600006027a10 */ /* 0x000fe2000791e003 */
[----:B------:R-:W-:Y:S03]  /*3f40*/  STG.E.U16 [R62.64], R18 ;  /* 0x000000123e007986 */ /* 0x000fe6000c101504 */
[----:B------:R-:W-:Y:S01]  /*3f50*/  IADD3.X R3, R79, c[0x0][0x184], R4, P0, P1 ;  /* 0x000061004f037a10 */ /* 0x000fe200007e2404 */
[----:B------:R-:W-:Y:S04]  /*3f60*/  STG.E.U16 [R66.64], R33 ;  /* 0x0000002142007986 */ /* 0x000fe8000c101504 */
        /* <DEDUP_REMOVED lines=10> */
[----:B------:R-:W-:Y:S06]  /*4010*/  BAR.SYNC.DEFER_BLOCKING 0x0 ;  /* 0x0000000000007b1d */ /* 0x000fec0000010000 */
[----:B------:R-:W-:Y:S04]  /*4020*/  STS.64 [R5], R64 ;  /* 0x0000004005007388 */ /* 0x000fe80000000a00 */
[----:B------:R-:W-:Y:S04]  /*4030*/  STS.64 [R5+0x100], R84 ;  /* 0x0001005405007388 */ /* 0x000fe80000000a00 */
[----:B------:R-:W-:Y:S06]  /*4040*/  BAR.SYNC.DEFER_BLOCKING 0x0 ;  /* 0x0000000000007b1d */ /* 0x000fec0000010000 */
[----:B------:R-:W0:Y:S04]  /*4050*/  LDS R7, [R0] ;  /* 0x0000000000077984 */ /* 0x000e280000000800 */
[----:B0-----:R-:W-:Y:S01]  /*4060*/  STG.E [R2.64], R7 ;  /* 0x0000000702007986 */ /* 0x001fe2000c101904 */
[----:B------:R-:W-:Y:S05]  /*4070*/  EXIT ;  /* 0x000000000000794d */ /* 0x000fea0003800000 */
.L_x_2:
[----:B------:R-:W-:-:S00]  /*4080*/  BRA `(.L_x_2) ;  /* 0xfffffff000007947 */ /* 0x000fc0000383ffff */
[----:B------:R-:W-:-:S00]  /*4090*/  NOP ;  /* 0x0000000000007918 */ /* 0x000fc00000000000 */
        /* <DEDUP_REMOVED lines=14> */
.L_x_3:


//--------------------- .nv.global.init           --------------------------
	.section	.nv.global.init,"aw",@progbits
.nv.global.init:
	.type		_$_str,@object
	.size		_$_str,(.L_0 - _$_str)
_$_str:
        /*0000*/ 	.byte	0x5f, 0x5f, 0x43, 0x55, 0x44, 0x41, 0x5f, 0x46, 0x54, 0x5a, 0x00
.L_0:


//--------------------- .nv.shared.attn_fwd       --------------------------
	.section	.nv.shared.attn_fwd,"aw",@nobits
	.sectionflags	@""
	.align	16
